	.target	sm_100a

	.elftype	@"ET_EXEC"


//--------------------- .note.nv.tkinfo           --------------------------
	.section	.note.nv.tkinfo,"",@"SHT_NOTE"
	.sectionflags	@"SHF_NOTE_NV_TKINFO"
	.tkinfo
        /*0018*/ 	.word	0x00000002
        /*0030*/ 	.string	""
        /*0030*/ 	.string	"ptxas"
        /*0030*/ 	.string	"Cuda compilation tools, release 13.0, V13.0.88"
        /*0030*/ 	.string	"Build cuda_13.0.r13.0/compiler.36424714_0"
        /*0030*/ 	.string	"-arch sm_100a -m 64 "



//--------------------- .note.nv.cuinfo           --------------------------
	.section	.note.nv.cuinfo,"",@"SHT_NOTE"
	.sectionflags	@"SHF_NOTE_NV_CUINFO"
        /*0018*/ 	.short	0x0002
        /*001a*/ 	.short	0x0064
        /*001c*/ 	.short	0x0082
	.zero		2


//--------------------- .nv.info                  --------------------------
	.section	.nv.info,"",@"SHT_CUDA_INFO"
	.align	4


	//----- nvinfo : EIATTR_REGCOUNT
	.align		4
        /*0000*/ 	.byte	0x04, 0x2f
        /*0002*/ 	.short	(.L_12 - .L_11)
	.align		4
.L_11:
        /*0004*/ 	.word	index@(_ZN7cutlass13device_kernelIN5flash11enable_sm90INS1_16FlashAttnFwdSm90INS1_25CollectiveMainloopFwdSm90ILi2EN4cute5tupleIJNS5_1CILi1EEES8_S8_EEENS6_IJNS7_ILi128EEESA_NS7_ILi192EEEEEELi128ENS_6half_tEfNS_4arch4Sm90ELb1ELb0ELb1ELb1ELb0ELb1ELb0ELb1ELb1ELb0ELb0ELb0EEENS1_21CollectiveEpilogueFwdINS6_IJSA_SA_SA_EEES9_SD_SF_Li256ELb1ELb0ELb0ELb0EEENS1_36VarlenDynamicPersistentTileSchedulerILi128ELi128ELi256ELi32ELb0ELb0ELb1ELb1ELb1ELb1EEEEEEEEEvNT_6ParamsE)
        /*0008*/ 	.word	0x00000004


	//----- nvinfo : EIATTR_FRAME_SIZE
	.align		4
.L_12:
        /*000c*/ 	.byte	0x04, 0x11
        /*000e*/ 	.short	(.L_14 - .L_13)
	.align		4
.L_13:
        /*0010*/ 	.word	index@(_ZN7cutlass13device_kernelIN5flash11enable_sm90INS1_16FlashAttnFwdSm90INS1_25CollectiveMainloopFwdSm90ILi2EN4cute5tupleIJNS5_1CILi1EEES8_S8_EEENS6_IJNS7_ILi128EEESA_NS7_ILi192EEEEEELi128ENS_6half_tEfNS_4arch4Sm90ELb1ELb0ELb1ELb1ELb0ELb1ELb0ELb1ELb1ELb0ELb0ELb0EEENS1_21CollectiveEpilogueFwdINS6_IJSA_SA_SA_EEES9_SD_SF_Li256ELb1ELb0ELb0ELb0EEENS1_36VarlenDynamicPersistentTileSchedulerILi128ELi128ELi256ELi32ELb0ELb0ELb1ELb1ELb1ELb1EEEEEEEEEvNT_6ParamsE)
        /*0014*/ 	.word	0x00000000


	//----- nvinfo : EIATTR_REGCOUNT
	.align		4
.L_14:
        /*0018*/ 	.byte	0x04, 0x2f
        /*001a*/ 	.short	(.L_16 - .L_15)
	.align		4
.L_15:
        /*001c*/ 	.word	index@(_ZN7cutlass13device_kernelIN5flash11enable_sm90INS1_16FlashAttnFwdSm90INS1_25CollectiveMainloopFwdSm90ILi2EN4cute5tupleIJNS5_1CILi1EEES8_S8_EEENS6_IJNS7_ILi128EEESA_NS7_ILi192EEEEEELi128ENS_6half_tEfNS_4arch4Sm90ELb1ELb0ELb1ELb1ELb0ELb0ELb0ELb1ELb1ELb0ELb0ELb0EEENS1_21CollectiveEpilogueFwdINS6_IJSA_SA_SA_EEES9_SD_SF_Li256ELb1ELb0ELb0ELb0EEENS1_36VarlenDynamicPersistentTileSchedulerILi128ELi128ELi256ELi32ELb0ELb0ELb1ELb1ELb1ELb1EEEEEEEEEvNT_6ParamsE)
        /*0020*/ 	.word	0x00000004


	//----- nvinfo : EIATTR_FRAME_SIZE
	.align		4
.L_16:
        /*0024*/ 	.byte	0x04, 0x11
        /*0026*/ 	.short	(.L_18 - .L_17)
	.align		4
.L_17:
        /*0028*/ 	.word	index@(_ZN7cutlass13device_kernelIN5flash11enable_sm90INS1_16FlashAttnFwdSm90INS1_25CollectiveMainloopFwdSm90ILi2EN4cute5tupleIJNS5_1CILi1EEES8_S8_EEENS6_IJNS7_ILi128EEESA_NS7_ILi192EEEEEELi128ENS_6half_tEfNS_4arch4Sm90ELb1ELb0ELb1ELb1ELb0ELb0ELb0ELb1ELb1ELb0ELb0ELb0EEENS1_21CollectiveEpilogueFwdINS6_IJSA_SA_SA_EEES9_SD_SF_Li256ELb1ELb0ELb0ELb0EEENS1_36VarlenDynamicPersistentTileSchedulerILi128ELi128ELi256ELi32ELb0ELb0ELb1ELb1ELb1ELb1EEEEEEEEEvNT_6ParamsE)
        /*002c*/ 	.word	0x00000000


	//----- nvinfo : EIATTR_REGCOUNT
	.align		4
.L_18:
        /*0030*/ 	.byte	0x04, 0x2f
        /*0032*/ 	.short	(.L_20 - .L_19)
	.align		4
.L_19:
        /*0034*/ 	.word	index@(_ZN7cutlass13device_kernelIN5flash11enable_sm90INS1_16FlashAttnFwdSm90INS1_25CollectiveMainloopFwdSm90ILi2EN4cute5tupleIJNS5_1CILi1EEES8_S8_EEENS6_IJNS7_ILi128EEESA_NS7_ILi192EEEEEELi128ENS_6half_tEfNS_4arch4Sm90ELb1ELb0ELb1ELb0ELb0ELb0ELb0ELb1ELb1ELb0ELb0ELb0EEENS1_21CollectiveEpilogueFwdINS6_IJSA_SA_SA_EEES9_SD_SF_Li256ELb0ELb0ELb0ELb0EEENS1_30DynamicPersistentTileSchedulerILi256ELi32ELb0ELb0ELb1EEEEEEEEEvNT_6ParamsE)
        /*0038*/ 	.word	0x00000004


	//----- nvinfo : EIATTR_FRAME_SIZE
	.align		4
.L_20:
        /*003c*/ 	.byte	0x04, 0x11
        /*003e*/ 	.short	(.L_22 - .L_21)
	.align		4
.L_21:
        /*0040*/ 	.word	index@(_ZN7cutlass13device_kernelIN5flash11enable_sm90INS1_16FlashAttnFwdSm90INS1_25CollectiveMainloopFwdSm90ILi2EN4cute5tupleIJNS5_1CILi1EEES8_S8_EEENS6_IJNS7_ILi128EEESA_NS7_ILi192EEEEEELi128ENS_6half_tEfNS_4arch4Sm90ELb1ELb0ELb1ELb0ELb0ELb0ELb0ELb1ELb1ELb0ELb0ELb0EEENS1_21CollectiveEpilogueFwdINS6_IJSA_SA_SA_EEES9_SD_SF_Li256ELb0ELb0ELb0ELb0EEENS1_30DynamicPersistentTileSchedulerILi256ELi32ELb0ELb0ELb1EEEEEEEEEvNT_6ParamsE)
        /*0044*/ 	.word	0x00000000


	//----- nvinfo : EIATTR_REGCOUNT
	.align		4
.L_22:
        /*0048*/ 	.byte	0x04, 0x2f
        /*004a*/ 	.short	(.L_24 - .L_23)
	.align		4
.L_23:
        /*004c*/ 	.word	index@(_ZN7cutlass13device_kernelIN5flash11enable_sm90INS1_16FlashAttnFwdSm90INS1_25CollectiveMainloopFwdSm90ILi2EN4cute5tupleIJNS5_1CILi1EEES8_S8_EEENS6_IJNS7_ILi128EEENS7_ILi96EEENS7_ILi192EEEEEELi128ENS_6half_tEfNS_4arch4Sm90ELb0ELb1ELb1ELb1ELb0ELb1ELb0ELb1ELb1ELb0ELb0ELb0EEENS1_21CollectiveEpilogueFwdINS6_IJSA_SA_SB_EEES9_SE_SG_Li256ELb1ELb0ELb0ELb0EEENS1_36VarlenDynamicPersistentTileSchedulerILi128ELi96ELi256ELi32ELb0ELb0ELb1ELb1ELb0ELb1EEEEEEEEEvNT_6ParamsE)
        /*0050*/ 	.word	0x00000004


	//----- nvinfo : EIATTR_FRAME_SIZE
	.align		4
.L_24:
        /*0054*/ 	.byte	0x04, 0x11
        /*0056*/ 	.short	(.L_26 - .L_25)
	.align		4
.L_25:
        /*0058*/ 	.word	index@(_ZN7cutlass13device_kernelIN5flash11enable_sm90INS1_16FlashAttnFwdSm90INS1_25CollectiveMainloopFwdSm90ILi2EN4cute5tupleIJNS5_1CILi1EEES8_S8_EEENS6_IJNS7_ILi128EEENS7_ILi96EEENS7_ILi192EEEEEELi128ENS_6half_tEfNS_4arch4Sm90ELb0ELb1ELb1ELb1ELb0ELb1ELb0ELb1ELb1ELb0ELb0ELb0EEENS1_21CollectiveEpilogueFwdINS6_IJSA_SA_SB_EEES9_SE_SG_Li256ELb1ELb0ELb0ELb0EEENS1_36VarlenDynamicPersistentTileSchedulerILi128ELi96ELi256ELi32ELb0ELb0ELb1ELb1ELb0ELb1EEEEEEEEEvNT_6ParamsE)
        /*005c*/ 	.word	0x00000000


	//----- nvinfo : EIATTR_REGCOUNT
	.align		4
.L_26:
        /*0060*/ 	.byte	0x04, 0x2f
        /*0062*/ 	.short	(.L_28 - .L_27)
	.align		4
.L_27:
        /*0064*/ 	.word	index@(_ZN7cutlass13device_kernelIN5flash11enable_sm90INS1_16FlashAttnFwdSm90INS1_25CollectiveMainloopFwdSm90ILi2EN4cute5tupleIJNS5_1CILi1EEES8_S8_EEENS6_IJNS7_ILi128EEENS7_ILi96EEENS7_ILi192EEEEEELi128ENS_6half_tEfNS_4arch4Sm90ELb0ELb1ELb1ELb1ELb0ELb0ELb0ELb1ELb1ELb0ELb0ELb0EEENS1_21CollectiveEpilogueFwdINS6_IJSA_SA_SB_EEES9_SE_SG_Li256ELb1ELb0ELb0ELb0EEENS1_36VarlenDynamicPersistentTileSchedulerILi128ELi96ELi256ELi32ELb0ELb0ELb1ELb1ELb0ELb1EEEEEEEEEvNT_6ParamsE)
        /*0068*/ 	.word	0x00000004


	//----- nvinfo : EIATTR_FRAME_SIZE
	.align		4
.L_28:
        /*006c*/ 	.byte	0x04, 0x11
        /*006e*/ 	.short	(.L_30 - .L_29)
	.align		4
.L_29:
        /*0070*/ 	.word	index@(_ZN7cutlass13device_kernelIN5flash11enable_sm90INS1_16FlashAttnFwdSm90INS1_25CollectiveMainloopFwdSm90ILi2EN4cute5tupleIJNS5_1CILi1EEES8_S8_EEENS6_IJNS7_ILi128EEENS7_ILi96EEENS7_ILi192EEEEEELi128ENS_6half_tEfNS_4arch4Sm90ELb0ELb1ELb1ELb1ELb0ELb0ELb0ELb1ELb1ELb0ELb0ELb0EEENS1_21CollectiveEpilogueFwdINS6_IJSA_SA_SB_EEES9_SE_SG_Li256ELb1ELb0ELb0ELb0EEENS1_36VarlenDynamicPersistentTileSchedulerILi128ELi96ELi256ELi32ELb0ELb0ELb1ELb1ELb0ELb1EEEEEEEEEvNT_6ParamsE)
        /*0074*/ 	.word	0x00000000


	//----- nvinfo : EIATTR_REGCOUNT
	.align		4
.L_30:
        /*0078*/ 	.byte	0x04, 0x2f
        /*007a*/ 	.short	(.L_32 - .L_31)
	.align		4
.L_31:
        /*007c*/ 	.word	index@(_ZN7cutlass13device_kernelIN5flash11enable_sm90INS1_16FlashAttnFwdSm90INS1_25CollectiveMainloopFwdSm90ILi2EN4cute5tupleIJNS5_1CILi1EEES8_S8_EEENS6_IJNS7_ILi128EEENS7_ILi96EEENS7_ILi192EEEEEELi128ENS_6half_tEfNS_4arch4Sm90ELb0ELb1ELb1ELb0ELb0ELb0ELb0ELb1ELb1ELb0ELb0ELb0EEENS1_21CollectiveEpilogueFwdINS6_IJSA_SA_SB_EEES9_SE_SG_Li256ELb0ELb0ELb0ELb0EEENS1_30DynamicPersistentTileSchedulerILi256ELi32ELb0ELb0ELb1EEEEEEEEEvNT_6ParamsE)
        /*0080*/ 	.word	0x00000004


	//----- nvinfo : EIATTR_FRAME_SIZE
	.align		4
.L_32:
        /*0084*/ 	.byte	0x04, 0x11
        /*0086*/ 	.short	(.L_34 - .L_33)
	.align		4
.L_33:
        /*0088*/ 	.word	index@(_ZN7cutlass13device_kernelIN5flash11enable_sm90INS1_16FlashAttnFwdSm90INS1_25CollectiveMainloopFwdSm90ILi2EN4cute5tupleIJNS5_1CILi1EEES8_S8_EEENS6_IJNS7_ILi128EEENS7_ILi96EEENS7_ILi192EEEEEELi128ENS_6half_tEfNS_4arch4Sm90ELb0ELb1ELb1ELb0ELb0ELb0ELb0ELb1ELb1ELb0ELb0ELb0EEENS1_21CollectiveEpilogueFwdINS6_IJSA_SA_SB_EEES9_SE_SG_Li256ELb0ELb0ELb0ELb0EEENS1_30DynamicPersistentTileSchedulerILi256ELi32ELb0ELb0ELb1EEEEEEEEEvNT_6ParamsE)
        /*008c*/ 	.word	0x00000000


	//----- nvinfo : EIATTR_REGCOUNT
	.align		4
.L_34:
        /*0090*/ 	.byte	0x04, 0x2f
        /*0092*/ 	.short	(.L_36 - .L_35)
	.align		4
.L_35:
        /*0094*/ 	.word	index@(_ZN7cutlass13device_kernelIN5flash11enable_sm90INS1_16FlashAttnFwdSm90INS1_25CollectiveMainloopFwdSm90ILi2EN4cute5tupleIJNS5_1CILi1EEES8_S8_EEENS6_IJNS7_ILi128EEESA_NS7_ILi192EEEEEELi128ENS_6half_tEfNS_4arch4Sm90ELb0ELb0ELb1ELb1ELb0ELb1ELb0ELb1ELb1ELb0ELb0ELb0EEENS1_21CollectiveEpilogueFwdINS6_IJSA_SA_SA_EEES9_SD_SF_Li256ELb1ELb0ELb0ELb0EEENS1_36VarlenDynamicPersistentTileSchedulerILi128ELi128ELi256ELi32ELb0ELb0ELb1ELb0ELb1ELb1EEEEEEEEEvNT_6ParamsE)
        /*0098*/ 	.word	0x00000004


	//----- nvinfo : EIATTR_FRAME_SIZE
	.align		4
.L_36:
        /*009c*/ 	.byte	0x04, 0x11
        /*009e*/ 	.short	(.L_38 - .L_37)
	.align		4
.L_37:
        /*00a0*/ 	.word	index@(_ZN7cutlass13device_kernelIN5flash11enable_sm90INS1_16FlashAttnFwdSm90INS1_25CollectiveMainloopFwdSm90ILi2EN4cute5tupleIJNS5_1CILi1EEES8_S8_EEENS6_IJNS7_ILi128EEESA_NS7_ILi192EEEEEELi128ENS_6half_tEfNS_4arch4Sm90ELb0ELb0ELb1ELb1ELb0ELb1ELb0ELb1ELb1ELb0ELb0ELb0EEENS1_21CollectiveEpilogueFwdINS6_IJSA_SA_SA_EEES9_SD_SF_Li256ELb1ELb0ELb0ELb0EEENS1_36VarlenDynamicPersistentTileSchedulerILi128ELi128ELi256ELi32ELb0ELb0ELb1ELb0ELb1ELb1EEEEEEEEEvNT_6ParamsE)
        /*00a4*/ 	.word	0x00000000


	//----- nvinfo : EIATTR_REGCOUNT
	.align		4
.L_38:
        /*00a8*/ 	.byte	0x04, 0x2f
        /*00aa*/ 	.short	(.L_40 - .L_39)
	.align		4
.L_39:
        /*00ac*/ 	.word	index@(_ZN7cutlass13device_kernelIN5flash11enable_sm90INS1_16FlashAttnFwdSm90INS1_25CollectiveMainloopFwdSm90ILi2EN4cute5tupleIJNS5_1CILi1EEES8_S8_EEENS6_IJNS7_ILi128EEESA_NS7_ILi192EEEEEELi128ENS_6half_tEfNS_4arch4Sm90ELb0ELb0ELb1ELb1ELb0ELb0ELb0ELb1ELb1ELb0ELb0ELb0EEENS1_21CollectiveEpilogueFwdINS6_IJSA_SA_SA_EEES9_SD_SF_Li256ELb1ELb0ELb0ELb0EEENS1_36VarlenDynamicPersistentTileSchedulerILi128ELi128ELi256ELi32ELb0ELb0ELb1ELb0ELb1ELb1EEEEEEEEEvNT_6ParamsE)
        /*00b0*/ 	.word	0x00000004


	//----- nvinfo : EIATTR_FRAME_SIZE
	.align		4
.L_40:
        /*00b4*/ 	.byte	0x04, 0x11
        /*00b6*/ 	.short	(.L_42 - .L_41)
	.align		4
.L_41:
        /*00b8*/ 	.word	index@(_ZN7cutlass13device_kernelIN5flash11enable_sm90INS1_16FlashAttnFwdSm90INS1_25CollectiveMainloopFwdSm90ILi2EN4cute5tupleIJNS5_1CILi1EEES8_S8_EEENS6_IJNS7_ILi128EEESA_NS7_ILi192EEEEEELi128ENS_6half_tEfNS_4arch4Sm90ELb0ELb0ELb1ELb1ELb0ELb0ELb0ELb1ELb1ELb0ELb0ELb0EEENS1_21CollectiveEpilogueFwdINS6_IJSA_SA_SA_EEES9_SD_SF_Li256ELb1ELb0ELb0ELb0EEENS1_36VarlenDynamicPersistentTileSchedulerILi128ELi128ELi256ELi32ELb0ELb0ELb1ELb0ELb1ELb1EEEEEEEEEvNT_6ParamsE)
        /*00bc*/ 	.word	0x00000000


	//----- nvinfo : EIATTR_REGCOUNT
	.align		4
.L_42:
        /*00c0*/ 	.byte	0x04, 0x2f
        /*00c2*/ 	.short	(.L_44 - .L_43)
	.align		4
.L_43:
        /*00c4*/ 	.word	index@(_ZN7cutlass13device_kernelIN5flash11enable_sm90INS1_16FlashAttnFwdSm90INS1_25CollectiveMainloopFwdSm90ILi2EN4cute5tupleIJNS5_1CILi2EEENS7_ILi1EEES9_EEENS6_IJNS7_ILi128EEESB_NS7_ILi192EEEEEELi128ENS_6half_tEfNS_4arch4Sm90ELb0ELb0ELb1ELb0ELb0ELb0ELb0ELb1ELb1ELb0ELb0ELb0EEENS1_21CollectiveEpilogueFwdINS6_IJSB_SB_SB_EEESA_SE_SG_Li256ELb0ELb0ELb0ELb0EEENS1_29StaticPersistentTileSchedulerILb0EEEEEEEEEvNT_6ParamsE)
        /*00c8*/ 	.word	0x00000004


	//----- nvinfo : EIATTR_FRAME_SIZE
	.align		4
.L_44:
        /*00cc*/ 	.byte	0x04, 0x11
        /*00ce*/ 	.short	(.L_46 - .L_45)
	.align		4
.L_45:
        /*00d0*/ 	.word	index@(_ZN7cutlass13device_kernelIN5flash11enable_sm90INS1_16FlashAttnFwdSm90INS1_25CollectiveMainloopFwdSm90ILi2EN4cute5tupleIJNS5_1CILi2EEENS7_ILi1EEES9_EEENS6_IJNS7_ILi128EEESB_NS7_ILi192EEEEEELi128ENS_6half_tEfNS_4arch4Sm90ELb0ELb0ELb1ELb0ELb0ELb0ELb0ELb1ELb1ELb0ELb0ELb0EEENS1_21CollectiveEpilogueFwdINS6_IJSB_SB_SB_EEESA_SE_SG_Li256ELb0ELb0ELb0ELb0EEENS1_29StaticPersistentTileSchedulerILb0EEEEEEEEEvNT_6ParamsE)
        /*00d4*/ 	.word	0x00000000


	//----- nvinfo : EIATTR_REGCOUNT
	.align		4
.L_46:
        /*00d8*/ 	.byte	0x04, 0x2f
        /*00da*/ 	.short	(.L_48 - .L_47)
	.align		4
.L_47:
        /*00dc*/ 	.word	index@(_ZN7cutlass13device_kernelIN5flash11enable_sm90INS1_16FlashAttnFwdSm90INS1_25CollectiveMainloopFwdSm90ILi2EN4cute5tupleIJNS5_1CILi1EEES8_S8_EEENS6_IJNS7_ILi128EEESA_NS7_ILi192EEEEEELi128ENS_6half_tEfNS_4arch4Sm90ELb0ELb0ELb1ELb0ELb0ELb0ELb0ELb1ELb1ELb0ELb0ELb0EEENS1_21CollectiveEpilogueFwdINS6_IJSA_SA_SA_EEES9_SD_SF_Li256ELb0ELb0ELb0ELb0EEENS1_29StaticPersistentTileSchedulerILb0EEEEEEEEEvNT_6ParamsE)
        /*00e0*/ 	.word	0x00000004


	//----- nvinfo : EIATTR_FRAME_SIZE
	.align		4
.L_48:
        /*00e4*/ 	.byte	0x04, 0x11
        /*00e6*/ 	.short	(.L_50 - .L_49)
	.align		4
.L_49:
        /*00e8*/ 	.word	index@(_ZN7cutlass13device_kernelIN5flash11enable_sm90INS1_16FlashAttnFwdSm90INS1_25CollectiveMainloopFwdSm90ILi2EN4cute5tupleIJNS5_1CILi1EEES8_S8_EEENS6_IJNS7_ILi128EEESA_NS7_ILi192EEEEEELi128ENS_6half_tEfNS_4arch4Sm90ELb0ELb0ELb1ELb0ELb0ELb0ELb0ELb1ELb1ELb0ELb0ELb0EEENS1_21CollectiveEpilogueFwdINS6_IJSA_SA_SA_EEES9_SD_SF_Li256ELb0ELb0ELb0ELb0EEENS1_29StaticPersistentTileSchedulerILb0EEEEEEEEEvNT_6ParamsE)
        /*00ec*/ 	.word	0x00000000


	//----- nvinfo : EIATTR_MIN_STACK_SIZE
	.align		4
.L_50:
        /*00f0*/ 	.byte	0x04, 0x12
        /*00f2*/ 	.short	(.L_52 - .L_51)
	.align		4
.L_51:
        /*00f4*/ 	.word	index@(_ZN7cutlass13device_kernelIN5flash11enable_sm90INS1_16FlashAttnFwdSm90INS1_25CollectiveMainloopFwdSm90ILi2EN4cute5tupleIJNS5_1CILi1EEES8_S8_EEENS6_IJNS7_ILi128EEESA_NS7_ILi192EEEEEELi128ENS_6half_tEfNS_4arch4Sm90ELb0ELb0ELb1ELb0ELb0ELb0ELb0ELb1ELb1ELb0ELb0ELb0EEENS1_21CollectiveEpilogueFwdINS6_IJSA_SA_SA_EEES9_SD_SF_Li256ELb0ELb0ELb0ELb0EEENS1_29StaticPersistentTileSchedulerILb0EEEEEEEEEvNT_6ParamsE)
        /*00f8*/ 	.word	0x00000000


	//----- nvinfo : EIATTR_MIN_STACK_SIZE
	.align		4
.L_52:
        /*00fc*/ 	.byte	0x04, 0x12
        /*00fe*/ 	.short	(.L_54 - .L_53)
	.align		4
.L_53:
        /*0100*/ 	.word	index@(_ZN7cutlass13device_kernelIN5flash11enable_sm90INS1_16FlashAttnFwdSm90INS1_25CollectiveMainloopFwdSm90ILi2EN4cute5tupleIJNS5_1CILi2EEENS7_ILi1EEES9_EEENS6_IJNS7_ILi128EEESB_NS7_ILi192EEEEEELi128ENS_6half_tEfNS_4arch4Sm90ELb0ELb0ELb1ELb0ELb0ELb0ELb0ELb1ELb1ELb0ELb0ELb0EEENS1_21CollectiveEpilogueFwdINS6_IJSB_SB_SB_EEESA_SE_SG_Li256ELb0ELb0ELb0ELb0EEENS1_29StaticPersistentTileSchedulerILb0EEEEEEEEEvNT_6ParamsE)
        /*0104*/ 	.word	0x00000000


	//----- nvinfo : EIATTR_MIN_STACK_SIZE
	.align		4
.L_54:
        /*0108*/ 	.byte	0x04, 0x12
        /*010a*/ 	.short	(.L_56 - .L_55)
	.align		4
.L_55:
        /*010c*/ 	.word	index@(_ZN7cutlass13device_kernelIN5flash11enable_sm90INS1_16FlashAttnFwdSm90INS1_25CollectiveMainloopFwdSm90ILi2EN4cute5tupleIJNS5_1CILi1EEES8_S8_EEENS6_IJNS7_ILi128EEESA_NS7_ILi192EEEEEELi128ENS_6half_tEfNS_4arch4Sm90ELb0ELb0ELb1ELb1ELb0ELb0ELb0ELb1ELb1ELb0ELb0ELb0EEENS1_21CollectiveEpilogueFwdINS6_IJSA_SA_SA_EEES9_SD_SF_Li256ELb1ELb0ELb0ELb0EEENS1_36VarlenDynamicPersistentTileSchedulerILi128ELi128ELi256ELi32ELb0ELb0ELb1ELb0ELb1ELb1EEEEEEEEEvNT_6ParamsE)
        /*0110*/ 	.word	0x00000000


	//----- nvinfo : EIATTR_MIN_STACK_SIZE
	.align		4
.L_56:
        /*0114*/ 	.byte	0x04, 0x12
        /*0116*/ 	.short	(.L_58 - .L_57)
	.align		4
.L_57:
        /*0118*/ 	.word	index@(_ZN7cutlass13device_kernelIN5flash11enable_sm90INS1_16FlashAttnFwdSm90INS1_25CollectiveMainloopFwdSm90ILi2EN4cute5tupleIJNS5_1CILi1EEES8_S8_EEENS6_IJNS7_ILi128EEESA_NS7_ILi192EEEEEELi128ENS_6half_tEfNS_4arch4Sm90ELb0ELb0ELb1ELb1ELb0ELb1ELb0ELb1ELb1ELb0ELb0ELb0EEENS1_21CollectiveEpilogueFwdINS6_IJSA_SA_SA_EEES9_SD_SF_Li256ELb1ELb0ELb0ELb0EEENS1_36VarlenDynamicPersistentTileSchedulerILi128ELi128ELi256ELi32ELb0ELb0ELb1ELb0ELb1ELb1EEEEEEEEEvNT_6ParamsE)
        /*011c*/ 	.word	0x00000000


	//----- nvinfo : EIATTR_MIN_STACK_SIZE
	.align		4
.L_58:
        /*0120*/ 	.byte	0x04, 0x12
        /*0122*/ 	.short	(.L_60 - .L_59)
	.align		4
.L_59:
        /*0124*/ 	.word	index@(_ZN7cutlass13device_kernelIN5flash11enable_sm90INS1_16FlashAttnFwdSm90INS1_25CollectiveMainloopFwdSm90ILi2EN4cute5tupleIJNS5_1CILi1EEES8_S8_EEENS6_IJNS7_ILi128EEENS7_ILi96EEENS7_ILi192EEEEEELi128ENS_6half_tEfNS_4arch4Sm90ELb0ELb1ELb1ELb0ELb0ELb0ELb0ELb1ELb1ELb0ELb0ELb0EEENS1_21CollectiveEpilogueFwdINS6_IJSA_SA_SB_EEES9_SE_SG_Li256ELb0ELb0ELb0ELb0EEENS1_30DynamicPersistentTileSchedulerILi256ELi32ELb0ELb0ELb1EEEEEEEEEvNT_6ParamsE)
        /*0128*/ 	.word	0x00000000


	//----- nvinfo : EIATTR_MIN_STACK_SIZE
	.align		4
.L_60:
        /*012c*/ 	.byte	0x04, 0x12
        /*012e*/ 	.short	(.L_62 - .L_61)
	.align		4
.L_61:
        /*0130*/ 	.word	index@(_ZN7cutlass13device_kernelIN5flash11enable_sm90INS1_16FlashAttnFwdSm90INS1_25CollectiveMainloopFwdSm90ILi2EN4cute5tupleIJNS5_1CILi1EEES8_S8_EEENS6_IJNS7_ILi128EEENS7_ILi96EEENS7_ILi192EEEEEELi128ENS_6half_tEfNS_4arch4Sm90ELb0ELb1ELb1ELb1ELb0ELb0ELb0ELb1ELb1ELb0ELb0ELb0EEENS1_21CollectiveEpilogueFwdINS6_IJSA_SA_SB_EEES9_SE_SG_Li256ELb1ELb0ELb0ELb0EEENS1_36VarlenDynamicPersistentTileSchedulerILi128ELi96ELi256ELi32ELb0ELb0ELb1ELb1ELb0ELb1EEEEEEEEEvNT_6ParamsE)
        /*0134*/ 	.word	0x00000000


	//----- nvinfo : EIATTR_MIN_STACK_SIZE
	.align		4
.L_62:
        /*0138*/ 	.byte	0x04, 0x12
        /*013a*/ 	.short	(.L_64 - .L_63)
	.align		4
.L_63:
        /*013c*/ 	.word	index@(_ZN7cutlass13device_kernelIN5flash11enable_sm90INS1_16FlashAttnFwdSm90INS1_25CollectiveMainloopFwdSm90ILi2EN4cute5tupleIJNS5_1CILi1EEES8_S8_EEENS6_IJNS7_ILi128EEENS7_ILi96EEENS7_ILi192EEEEEELi128ENS_6half_tEfNS_4arch4Sm90ELb0ELb1ELb1ELb1ELb0ELb1ELb0ELb1ELb1ELb0ELb0ELb0EEENS1_21CollectiveEpilogueFwdINS6_IJSA_SA_SB_EEES9_SE_SG_Li256ELb1ELb0ELb0ELb0EEENS1_36VarlenDynamicPersistentTileSchedulerILi128ELi96ELi256ELi32ELb0ELb0ELb1ELb1ELb0ELb1EEEEEEEEEvNT_6ParamsE)
        /*0140*/ 	.word	0x00000000


	//----- nvinfo : EIATTR_MIN_STACK_SIZE
	.align		4
.L_64:
        /*0144*/ 	.byte	0x04, 0x12
        /*0146*/ 	.short	(.L_66 - .L_65)
	.align		4
.L_65:
        /*0148*/ 	.word	index@(_ZN7cutlass13device_kernelIN5flash11enable_sm90INS1_16FlashAttnFwdSm90INS1_25CollectiveMainloopFwdSm90ILi2EN4cute5tupleIJNS5_1CILi1EEES8_S8_EEENS6_IJNS7_ILi128EEESA_NS7_ILi192EEEEEELi128ENS_6half_tEfNS_4arch4Sm90ELb1ELb0ELb1ELb0ELb0ELb0ELb0ELb1ELb1ELb0ELb0ELb0EEENS1_21CollectiveEpilogueFwdINS6_IJSA_SA_SA_EEES9_SD_SF_Li256ELb0ELb0ELb0ELb0EEENS1_30DynamicPersistentTileSchedulerILi256ELi32ELb0ELb0ELb1EEEEEEEEEvNT_6ParamsE)
        /*014c*/ 	.word	0x00000000


	//----- nvinfo : EIATTR_MIN_STACK_SIZE
	.align		4
.L_66:
        /*0150*/ 	.byte	0x04, 0x12
        /*0152*/ 	.short	(.L_68 - .L_67)
	.align		4
.L_67:
        /*0154*/ 	.word	index@(_ZN7cutlass13device_kernelIN5flash11enable_sm90INS1_16FlashAttnFwdSm90INS1_25CollectiveMainloopFwdSm90ILi2EN4cute5tupleIJNS5_1CILi1EEES8_S8_EEENS6_IJNS7_ILi128EEESA_NS7_ILi192EEEEEELi128ENS_6half_tEfNS_4arch4Sm90ELb1ELb0ELb1ELb1ELb0ELb0ELb0ELb1ELb1ELb0ELb0ELb0EEENS1_21CollectiveEpilogueFwdINS6_IJSA_SA_SA_EEES9_SD_SF_Li256ELb1ELb0ELb0ELb0EEENS1_36VarlenDynamicPersistentTileSchedulerILi128ELi128ELi256ELi32ELb0ELb0ELb1ELb1ELb1ELb1EEEEEEEEEvNT_6ParamsE)
        /*0158*/ 	.word	0x00000000


	//----- nvinfo : EIATTR_MIN_STACK_SIZE
	.align		4
.L_68:
        /*015c*/ 	.byte	0x04, 0x12
        /*015e*/ 	.short	(.L_70 - .L_69)
	.align		4
.L_69:
        /*0160*/ 	.word	index@(_ZN7cutlass13device_kernelIN5flash11enable_sm90INS1_16FlashAttnFwdSm90INS1_25CollectiveMainloopFwdSm90ILi2EN4cute5tupleIJNS5_1CILi1EEES8_S8_EEENS6_IJNS7_ILi128EEESA_NS7_ILi192EEEEEELi128ENS_6half_tEfNS_4arch4Sm90ELb1ELb0ELb1ELb1ELb0ELb1ELb0ELb1ELb1ELb0ELb0ELb0EEENS1_21CollectiveEpilogueFwdINS6_IJSA_SA_SA_EEES9_SD_SF_Li256ELb1ELb0ELb0ELb0EEENS1_36VarlenDynamicPersistentTileSchedulerILi128ELi128ELi256ELi32ELb0ELb0ELb1ELb1ELb1ELb1EEEEEEEEEvNT_6ParamsE)
        /*0164*/ 	.word	0x00000000
.L_70:


//--------------------- .nv.compat                --------------------------
	.section	.nv.compat,"",@"SHT_CUDA_COMPAT_INFO"
	.align	4
        /*0000*/ 	.byte	0x02, 0x09, 0x01, 0x00, 0x02, 0x02, 0x01, 0x00, 0x02, 0x05, 0x05, 0x00, 0x03, 0x07, 0x01, 0x01
        /*0010*/ 	.byte	0x02, 0x03, 0x00, 0x00, 0x02, 0x06, 0x01, 0x00, 0x04, 0x0b, 0x08, 0x00, 0x09, 0x00, 0x00, 0x00
        /*0020*/ 	.byte	0x00, 0x00, 0x00, 0x00


//--------------------- .nv.info._ZN7cutlass13device_kernelIN5flash11enable_sm90INS1_16FlashAttnFwdSm90INS1_25CollectiveMainloopFwdSm90ILi2EN4cute5tupleIJNS5_1CILi1EEES8_S8_EEENS6_IJNS7_ILi128EEESA_NS7_ILi192EEEEEELi128ENS_6half_tEfNS_4arch4Sm90ELb0ELb0ELb1ELb0ELb0ELb0ELb0ELb1ELb1ELb0ELb0ELb0EEENS1_21CollectiveEpilogueFwdINS6_IJSA_SA_SA_EEES9_SD_SF_Li256ELb0ELb0ELb0ELb0EEENS1_29StaticPersistentTileSchedulerILb0EEEEEEEEEvNT_6ParamsE --------------------------
	.section	.nv.info._ZN7cutlass13device_kernelIN5flash11enable_sm90INS1_16FlashAttnFwdSm90INS1_25CollectiveMainloopFwdSm90ILi2EN4cute5tupleIJNS5_1CILi1EEES8_S8_EEENS6_IJNS7_ILi128EEESA_NS7_ILi192EEEEEELi128ENS_6half_tEfNS_4arch4Sm90ELb0ELb0ELb1ELb0ELb0ELb0ELb0ELb1ELb1ELb0ELb0ELb0EEENS1_21CollectiveEpilogueFwdINS6_IJSA_SA_SA_EEES9_SD_SF_Li256ELb0ELb0ELb0ELb0EEENS1_29StaticPersistentTileSchedulerILb0EEEEEEEEEvNT_6ParamsE,"",@"SHT_CUDA_INFO"
	.sectionflags	@""
	.align	4


	//----- nvinfo : EIATTR_CUDA_API_VERSION
	.align		4
        /*0000*/ 	.byte	0x04, 0x37
        /*0002*/ 	.short	(.L_72 - .L_71)
.L_71:
        /*0004*/ 	.word	0x00000082


	//----- nvinfo : EIATTR_KPARAM_INFO
	.align		4
.L_72:
        /*0008*/ 	.byte	0x04, 0x17
        /*000a*/ 	.short	(.L_74 - .L_73)
.L_73:
        /*000c*/ 	.word	0x00000000
        /*0010*/ 	.short	0x0000
        /*0012*/ 	.short	0x0000
        /*0014*/ 	.byte	0x00, 0xf0, 0x01, 0x2e


	//----- nvinfo : EIATTR_SPARSE_MMA_MASK
	.align		4
.L_74:
        /*0018*/ 	.byte	0x03, 0x50
        /*001a*/ 	.short	0x0000


	//----- nvinfo : EIATTR_MAXREG_COUNT
	.align		4
        /*001c*/ 	.byte	0x03, 0x1b
        /*001e*/ 	.short	0x00a8


	//----- nvinfo : EIATTR_MERCURY_ISA_VERSION
	.align		4
        /*0020*/ 	.byte	0x03, 0x5f
        /*0022*/ 	.short	0x0101


	//----- nvinfo : EIATTR_VRC_CTA_INIT_COUNT
	.align		4
        /*0024*/ 	.byte	0x02, 0x4a
	.zero		1
	.zero		1


	//----- nvinfo : EIATTR_EXIT_INSTR_OFFSETS
	.align		4
        /*0028*/ 	.byte	0x04, 0x1c
        /*002a*/ 	.short	(.L_76 - .L_75)


	//   ....[0]....
.L_75:
        /*002c*/ 	.word	0x00000010


	//----- nvinfo : EIATTR_MAX_THREADS
	.align		4
.L_76:
        /*0030*/ 	.byte	0x04, 0x05
        /*0032*/ 	.short	(.L_78 - .L_77)
.L_77:
        /*0034*/ 	.word	0x00000180
        /*0038*/ 	.word	0x00000001
        /*003c*/ 	.word	0x00000001


	//----- nvinfo : EIATTR_CBANK_PARAM_SIZE
	.align		4
.L_78:
        /*0040*/ 	.byte	0x03, 0x19
        /*0042*/ 	.short	0x0b80


	//----- nvinfo : EIATTR_PARAM_CBANK
	.align		4
        /*0044*/ 	.byte	0x04, 0x0a
        /*0046*/ 	.short	(.L_80 - .L_79)
	.align		4
.L_79:
        /*0048*/ 	.word	index@(.nv.constant0._ZN7cutlass13device_kernelIN5flash11enable_sm90INS1_16FlashAttnFwdSm90INS1_25CollectiveMainloopFwdSm90ILi2EN4cute5tupleIJNS5_1CILi1EEES8_S8_EEENS6_IJNS7_ILi128EEESA_NS7_ILi192EEEEEELi128ENS_6half_tEfNS_4arch4Sm90ELb0ELb0ELb1ELb0ELb0ELb0ELb0ELb1ELb1ELb0ELb0ELb0EEENS1_21CollectiveEpilogueFwdINS6_IJSA_SA_SA_EEES9_SD_SF_Li256ELb0ELb0ELb0ELb0EEENS1_29StaticPersistentTileSchedulerILb0EEEEEEEEEvNT_6ParamsE)
        /*004c*/ 	.short	0x0380
        /*004e*/ 	.short	0x0b80


	//----- nvinfo : EIATTR_SW_WAR
	.align		4
.L_80:
        /*0050*/ 	.byte	0x04, 0x36
        /*0052*/ 	.short	(.L_82 - .L_81)
.L_81:
        /*0054*/ 	.word	0x00000008
.L_82:


//--------------------- .nv.info._ZN7cutlass13device_kernelIN5flash11enable_sm90INS1_16FlashAttnFwdSm90INS1_25CollectiveMainloopFwdSm90ILi2EN4cute5tupleIJNS5_1CILi2EEENS7_ILi1EEES9_EEENS6_IJNS7_ILi128EEESB_NS7_ILi192EEEEEELi128ENS_6half_tEfNS_4arch4Sm90ELb0ELb0ELb1ELb0ELb0ELb0ELb0ELb1ELb1ELb0ELb0ELb0EEENS1_21CollectiveEpilogueFwdINS6_IJSB_SB_SB_EEESA_SE_SG_Li256ELb0ELb0ELb0ELb0EEENS1_29StaticPersistentTileSchedulerILb0EEEEEEEEEvNT_6ParamsE --------------------------
	.section	.nv.info._ZN7cutlass13device_kernelIN5flash11enable_sm90INS1_16FlashAttnFwdSm90INS1_25CollectiveMainloopFwdSm90ILi2EN4cute5tupleIJNS5_1CILi2EEENS7_ILi1EEES9_EEENS6_IJNS7_ILi128EEESB_NS7_ILi192EEEEEELi128ENS_6half_tEfNS_4arch4Sm90ELb0ELb0ELb1ELb0ELb0ELb0ELb0ELb1ELb1ELb0ELb0ELb0EEENS1_21CollectiveEpilogueFwdINS6_IJSB_SB_SB_EEESA_SE_SG_Li256ELb0ELb0ELb0ELb0EEENS1_29StaticPersistentTileSchedulerILb0EEEEEEEEEvNT_6ParamsE,"",@"SHT_CUDA_INFO"
	.sectionflags	@""
	.align	4


	//----- nvinfo : EIATTR_CUDA_API_VERSION
	.align		4
        /*0000*/ 	.byte	0x04, 0x37
        /*0002*/ 	.short	(.L_84 - .L_83)
.L_83:
        /*0004*/ 	.word	0x00000082


	//----- nvinfo : EIATTR_KPARAM_INFO
	.align		4
.L_84:
        /*0008*/ 	.byte	0x04, 0x17
        /*000a*/ 	.short	(.L_86 - .L_85)
.L_85:
        /*000c*/ 	.word	0x00000000
        /*0010*/ 	.short	0x0000
        /*0012*/ 	.short	0x0000
        /*0014*/ 	.byte	0x00, 0xf0, 0x01, 0x2e


	//----- nvinfo : EIATTR_SPARSE_MMA_MASK
	.align		4
.L_86:
        /*0018*/ 	.byte	0x03, 0x50
        /*001a*/ 	.short	0x0000


	//----- nvinfo : EIATTR_MAXREG_COUNT
	.align		4
        /*001c*/ 	.byte	0x03, 0x1b
        /*001e*/ 	.short	0x00a8


	//----- nvinfo : EIATTR_MERCURY_ISA_VERSION
	.align		4
        /*0020*/ 	.byte	0x03, 0x5f
        /*0022*/ 	.short	0x0101


	//----- nvinfo : EIATTR_VRC_CTA_INIT_COUNT
	.align		4
        /*0024*/ 	.byte	0x02, 0x4a
	.zero		1
	.zero		1


	//----- nvinfo : EIATTR_EXIT_INSTR_OFFSETS
	.align		4
        /*0028*/ 	.byte	0x04, 0x1c
        /*002a*/ 	.short	(.L_88 - .L_87)


	//   ....[0]....
.L_87:
        /*002c*/ 	.word	0x00000010


	//----- nvinfo : EIATTR_MAX_THREADS
	.align		4
.L_88:
        /*0030*/ 	.byte	0x04, 0x05
        /*0032*/ 	.short	(.L_90 - .L_89)
.L_89:
        /*0034*/ 	.word	0x00000180
        /*0038*/ 	.word	0x00000001
        /*003c*/ 	.word	0x00000001


	//----- nvinfo : EIATTR_CBANK_PARAM_SIZE
	.align		4
.L_90:
        /*0040*/ 	.byte	0x03, 0x19
        /*0042*/ 	.short	0x0b80


	//----- nvinfo : EIATTR_PARAM_CBANK
	.align		4
        /*0044*/ 	.byte	0x04, 0x0a
        /*0046*/ 	.short	(.L_92 - .L_91)
	.align		4
.L_91:
        /*0048*/ 	.word	index@(.nv.constant0._ZN7cutlass13device_kernelIN5flash11enable_sm90INS1_16FlashAttnFwdSm90INS1_25CollectiveMainloopFwdSm90ILi2EN4cute5tupleIJNS5_1CILi2EEENS7_ILi1EEES9_EEENS6_IJNS7_ILi128EEESB_NS7_ILi192EEEEEELi128ENS_6half_tEfNS_4arch4Sm90ELb0ELb0ELb1ELb0ELb0ELb0ELb0ELb1ELb1ELb0ELb0ELb0EEENS1_21CollectiveEpilogueFwdINS6_IJSB_SB_SB_EEESA_SE_SG_Li256ELb0ELb0ELb0ELb0EEENS1_29StaticPersistentTileSchedulerILb0EEEEEEEEEvNT_6ParamsE)
        /*004c*/ 	.short	0x0380
        /*004e*/ 	.short	0x0b80


	//----- nvinfo : EIATTR_SW_WAR
	.align		4
.L_92:
        /*0050*/ 	.byte	0x04, 0x36
        /*0052*/ 	.short	(.L_94 - .L_93)
.L_93:
        /*0054*/ 	.word	0x00000008
.L_94:


//--------------------- .nv.info._ZN7cutlass13device_kernelIN5flash11enable_sm90INS1_16FlashAttnFwdSm90INS1_25CollectiveMainloopFwdSm90ILi2EN4cute5tupleIJNS5_1CILi1EEES8_S8_EEENS6_IJNS7_ILi128EEESA_NS7_ILi192EEEEEELi128ENS_6half_tEfNS_4arch4Sm90ELb0ELb0ELb1ELb1ELb0ELb0ELb0ELb1ELb1ELb0ELb0ELb0EEENS1_21CollectiveEpilogueFwdINS6_IJSA_SA_SA_EEES9_SD_SF_Li256ELb1ELb0ELb0ELb0EEENS1_36VarlenDynamicPersistentTileSchedulerILi128ELi128ELi256ELi32ELb0ELb0ELb1ELb0ELb1ELb1EEEEEEEEEvNT_6ParamsE --------------------------
	.section	.nv.info._ZN7cutlass13device_kernelIN5flash11enable_sm90INS1_16FlashAttnFwdSm90INS1_25CollectiveMainloopFwdSm90ILi2EN4cute5tupleIJNS5_1CILi1EEES8_S8_EEENS6_IJNS7_ILi128EEESA_NS7_ILi192EEEEEELi128ENS_6half_tEfNS_4arch4Sm90ELb0ELb0ELb1ELb1ELb0ELb0ELb0ELb1ELb1ELb0ELb0ELb0EEENS1_21CollectiveEpilogueFwdINS6_IJSA_SA_SA_EEES9_SD_SF_Li256ELb1ELb0ELb0ELb0EEENS1_36VarlenDynamicPersistentTileSchedulerILi128ELi128ELi256ELi32ELb0ELb0ELb1ELb0ELb1ELb1EEEEEEEEEvNT_6ParamsE,"",@"SHT_CUDA_INFO"
	.sectionflags	@""
	.align	4


	//----- nvinfo : EIATTR_CUDA_API_VERSION
	.align		4
        /*0000*/ 	.byte	0x04, 0x37
        /*0002*/ 	.short	(.L_96 - .L_95)
.L_95:
        /*0004*/ 	.word	0x00000082


	//----- nvinfo : EIATTR_KPARAM_INFO
	.align		4
.L_96:
        /*0008*/ 	.byte	0x04, 0x17
        /*000a*/ 	.short	(.L_98 - .L_97)
.L_97:
        /*000c*/ 	.word	0x00000000
        /*0010*/ 	.short	0x0000
        /*0012*/ 	.short	0x0000
        /*0014*/ 	.byte	0x00, 0xf0, 0x01, 0x28


	//----- nvinfo : EIATTR_SPARSE_MMA_MASK
	.align		4
.L_98:
        /*0018*/ 	.byte	0x03, 0x50
        /*001a*/ 	.short	0x0000


	//----- nvinfo : EIATTR_MAXREG_COUNT
	.align		4
        /*001c*/ 	.byte	0x03, 0x1b
        /*001e*/ 	.short	0x00a8


	//----- nvinfo : EIATTR_MERCURY_ISA_VERSION
	.align		4
        /*0020*/ 	.byte	0x03, 0x5f
        /*0022*/ 	.short	0x0101


	//----- nvinfo : EIATTR_VRC_CTA_INIT_COUNT
	.align		4
        /*0024*/ 	.byte	0x02, 0x4a
	.zero		1
	.zero		1


	//----- nvinfo : EIATTR_EXIT_INSTR_OFFSETS
	.align		4
        /*0028*/ 	.byte	0x04, 0x1c
        /*002a*/ 	.short	(.L_100 - .L_99)


	//   ....[0]....
.L_99:
        /*002c*/ 	.word	0x00000010


	//----- nvinfo : EIATTR_MAX_THREADS
	.align		4
.L_100:
        /*0030*/ 	.byte	0x04, 0x05
        /*0032*/ 	.short	(.L_102 - .L_101)
.L_101:
        /*0034*/ 	.word	0x00000180
        /*0038*/ 	.word	0x00000001
        /*003c*/ 	.word	0x00000001


	//----- nvinfo : EIATTR_CBANK_PARAM_SIZE
	.align		4
.L_102:
        /*0040*/ 	.byte	0x03, 0x19
        /*0042*/ 	.short	0x0a00


	//----- nvinfo : EIATTR_PARAM_CBANK
	.align		4
        /*0044*/ 	.byte	0x04, 0x0a
        /*0046*/ 	.short	(.L_104 - .L_103)
	.align		4
.L_103:
        /*0048*/ 	.word	index@(.nv.constant0._ZN7cutlass13device_kernelIN5flash11enable_sm90INS1_16FlashAttnFwdSm90INS1_25CollectiveMainloopFwdSm90ILi2EN4cute5tupleIJNS5_1CILi1EEES8_S8_EEENS6_IJNS7_ILi128EEESA_NS7_ILi192EEEEEELi128ENS_6half_tEfNS_4arch4Sm90ELb0ELb0ELb1ELb1ELb0ELb0ELb0ELb1ELb1ELb0ELb0ELb0EEENS1_21CollectiveEpilogueFwdINS6_IJSA_SA_SA_EEES9_SD_SF_Li256ELb1ELb0ELb0ELb0EEENS1_36VarlenDynamicPersistentTileSchedulerILi128ELi128ELi256ELi32ELb0ELb0ELb1ELb0ELb1ELb1EEEEEEEEEvNT_6ParamsE)
        /*004c*/ 	.short	0x0380
        /*004e*/ 	.short	0x0a00


	//----- nvinfo : EIATTR_SW_WAR
	.align		4
.L_104:
        /*0050*/ 	.byte	0x04, 0x36
        /*0052*/ 	.short	(.L_106 - .L_105)
.L_105:
        /*0054*/ 	.word	0x00000008
.L_106:


//--------------------- .nv.info._ZN7cutlass13device_kernelIN5flash11enable_sm90INS1_16FlashAttnFwdSm90INS1_25CollectiveMainloopFwdSm90ILi2EN4cute5tupleIJNS5_1CILi1EEES8_S8_EEENS6_IJNS7_ILi128EEESA_NS7_ILi192EEEEEELi128ENS_6half_tEfNS_4arch4Sm90ELb0ELb0ELb1ELb1ELb0ELb1ELb0ELb1ELb1ELb0ELb0ELb0EEENS1_21CollectiveEpilogueFwdINS6_IJSA_SA_SA_EEES9_SD_SF_Li256ELb1ELb0ELb0ELb0EEENS1_36VarlenDynamicPersistentTileSchedulerILi128ELi128ELi256ELi32ELb0ELb0ELb1ELb0ELb1ELb1EEEEEEEEEvNT_6ParamsE --------------------------
	.section	.nv.info._ZN7cutlass13device_kernelIN5flash11enable_sm90INS1_16FlashAttnFwdSm90INS1_25CollectiveMainloopFwdSm90ILi2EN4cute5tupleIJNS5_1CILi1EEES8_S8_EEENS6_IJNS7_ILi128EEESA_NS7_ILi192EEEEEELi128ENS_6half_tEfNS_4arch4Sm90ELb0ELb0ELb1ELb1ELb0ELb1ELb0ELb1ELb1ELb0ELb0ELb0EEENS1_21CollectiveEpilogueFwdINS6_IJSA_SA_SA_EEES9_SD_SF_Li256ELb1ELb0ELb0ELb0EEENS1_36VarlenDynamicPersistentTileSchedulerILi128ELi128ELi256ELi32ELb0ELb0ELb1ELb0ELb1ELb1EEEEEEEEEvNT_6ParamsE,"",@"SHT_CUDA_INFO"
	.sectionflags	@""
	.align	4


	//----- nvinfo : EIATTR_CUDA_API_VERSION
	.align		4
        /*0000*/ 	.byte	0x04, 0x37
        /*0002*/ 	.short	(.L_108 - .L_107)
.L_107:
        /*0004*/ 	.word	0x00000082


	//----- nvinfo : EIATTR_KPARAM_INFO
	.align		4
.L_108:
        /*0008*/ 	.byte	0x04, 0x17
        /*000a*/ 	.short	(.L_110 - .L_109)
.L_109:
        /*000c*/ 	.word	0x00000000
        /*0010*/ 	.short	0x0000
        /*0012*/ 	.short	0x0000
        /*0014*/ 	.byte	0x00, 0xf0, 0x01, 0x28


	//----- nvinfo : EIATTR_SPARSE_MMA_MASK
	.align		4
.L_110:
        /*0018*/ 	.byte	0x03, 0x50
        /*001a*/ 	.short	0x0000


	//----- nvinfo : EIATTR_MAXREG_COUNT
	.align		4
        /*001c*/ 	.byte	0x03, 0x1b
        /*001e*/ 	.short	0x00a8


	//----- nvinfo : EIATTR_MERCURY_ISA_VERSION
	.align		4
        /*0020*/ 	.byte	0x03, 0x5f
        /*0022*/ 	.short	0x0101


	//----- nvinfo : EIATTR_VRC_CTA_INIT_COUNT
	.align		4
        /*0024*/ 	.byte	0x02, 0x4a
	.zero		1
	.zero		1


	//----- nvinfo : EIATTR_EXIT_INSTR_OFFSETS
	.align		4
        /*0028*/ 	.byte	0x04, 0x1c
        /*002a*/ 	.short	(.L_112 - .L_111)


	//   ....[0]....
.L_111:
        /*002c*/ 	.word	0x00000010


	//----- nvinfo : EIATTR_MAX_THREADS
	.align		4
.L_112:
        /*0030*/ 	.byte	0x04, 0x05
        /*0032*/ 	.short	(.L_114 - .L_113)
.L_113:
        /*0034*/ 	.word	0x00000180
        /*0038*/ 	.word	0x00000001
        /*003c*/ 	.word	0x00000001


	//----- nvinfo : EIATTR_CBANK_PARAM_SIZE
	.align		4
.L_114:
        /*0040*/ 	.byte	0x03, 0x19
        /*0042*/ 	.short	0x0a00


	//----- nvinfo : EIATTR_PARAM_CBANK
	.align		4
        /*0044*/ 	.byte	0x04, 0x0a
        /*0046*/ 	.short	(.L_116 - .L_115)
	.align		4
.L_115:
        /*0048*/ 	.word	index@(.nv.constant0._ZN7cutlass13device_kernelIN5flash11enable_sm90INS1_16FlashAttnFwdSm90INS1_25CollectiveMainloopFwdSm90ILi2EN4cute5tupleIJNS5_1CILi1EEES8_S8_EEENS6_IJNS7_ILi128EEESA_NS7_ILi192EEEEEELi128ENS_6half_tEfNS_4arch4Sm90ELb0ELb0ELb1ELb1ELb0ELb1ELb0ELb1ELb1ELb0ELb0ELb0EEENS1_21CollectiveEpilogueFwdINS6_IJSA_SA_SA_EEES9_SD_SF_Li256ELb1ELb0ELb0ELb0EEENS1_36VarlenDynamicPersistentTileSchedulerILi128ELi128ELi256ELi32ELb0ELb0ELb1ELb0ELb1ELb1EEEEEEEEEvNT_6ParamsE)
        /*004c*/ 	.short	0x0380
        /*004e*/ 	.short	0x0a00


	//----- nvinfo : EIATTR_SW_WAR
	.align		4
.L_116:
        /*0050*/ 	.byte	0x04, 0x36
        /*0052*/ 	.short	(.L_118 - .L_117)
.L_117:
        /*0054*/ 	.word	0x00000008
.L_118:


//--------------------- .nv.info._ZN7cutlass13device_kernelIN5flash11enable_sm90INS1_16FlashAttnFwdSm90INS1_25CollectiveMainloopFwdSm90ILi2EN4cute5tupleIJNS5_1CILi1EEES8_S8_EEENS6_IJNS7_ILi128EEENS7_ILi96EEENS7_ILi192EEEEEELi128ENS_6half_tEfNS_4arch4Sm90ELb0ELb1ELb1ELb0ELb0ELb0ELb0ELb1ELb1ELb0ELb0ELb0EEENS1_21CollectiveEpilogueFwdINS6_IJSA_SA_SB_EEES9_SE_SG_Li256ELb0ELb0ELb0ELb0EEENS1_30DynamicPersistentTileSchedulerILi256ELi32ELb0ELb0ELb1EEEEEEEEEvNT_6ParamsE --------------------------
	.section	.nv.info._ZN7cutlass13device_kernelIN5flash11enable_sm90INS1_16FlashAttnFwdSm90INS1_25CollectiveMainloopFwdSm90ILi2EN4cute5tupleIJNS5_1CILi1EEES8_S8_EEENS6_IJNS7_ILi128EEENS7_ILi96EEENS7_ILi192EEEEEELi128ENS_6half_tEfNS_4arch4Sm90ELb0ELb1ELb1ELb0ELb0ELb0ELb0ELb1ELb1ELb0ELb0ELb0EEENS1_21CollectiveEpilogueFwdINS6_IJSA_SA_SB_EEES9_SE_SG_Li256ELb0ELb0ELb0ELb0EEENS1_30DynamicPersistentTileSchedulerILi256ELi32ELb0ELb0ELb1EEEEEEEEEvNT_6ParamsE,"",@"SHT_CUDA_INFO"
	.sectionflags	@""
	.align	4


	//----- nvinfo : EIATTR_CUDA_API_VERSION
	.align		4
        /*0000*/ 	.byte	0x04, 0x37
        /*0002*/ 	.short	(.L_120 - .L_119)
.L_119:
        /*0004*/ 	.word	0x00000082


	//----- nvinfo : EIATTR_KPARAM_INFO
	.align		4
.L_120:
        /*0008*/ 	.byte	0x04, 0x17
        /*000a*/ 	.short	(.L_122 - .L_121)
.L_121:
        /*000c*/ 	.word	0x00000000
        /*0010*/ 	.short	0x0000
        /*0012*/ 	.short	0x0000
        /*0014*/ 	.byte	0x00, 0xf0, 0x01, 0x2e


	//----- nvinfo : EIATTR_SPARSE_MMA_MASK
	.align		4
.L_122:
        /*0018*/ 	.byte	0x03, 0x50
        /*001a*/ 	.short	0x0000


	//----- nvinfo : EIATTR_MAXREG_COUNT
	.align		4
        /*001c*/ 	.byte	0x03, 0x1b
        /*001e*/ 	.short	0x00a8


	//----- nvinfo : EIATTR_MERCURY_ISA_VERSION
	.align		4
        /*0020*/ 	.byte	0x03, 0x5f
        /*0022*/ 	.short	0x0101


	//----- nvinfo : EIATTR_VRC_CTA_INIT_COUNT
	.align		4
        /*0024*/ 	.byte	0x02, 0x4a
	.zero		1
	.zero		1


	//----- nvinfo : EIATTR_EXIT_INSTR_OFFSETS
	.align		4
        /*0028*/ 	.byte	0x04, 0x1c
        /*002a*/ 	.short	(.L_124 - .L_123)


	//   ....[0]....
.L_123:
        /*002c*/ 	.word	0x00000010


	//----- nvinfo : EIATTR_MAX_THREADS
	.align		4
.L_124:
        /*0030*/ 	.byte	0x04, 0x05
        /*0032*/ 	.short	(.L_126 - .L_125)
.L_125:
        /*0034*/ 	.word	0x00000180
        /*0038*/ 	.word	0x00000001
        /*003c*/ 	.word	0x00000001


	//----- nvinfo : EIATTR_CBANK_PARAM_SIZE
	.align		4
.L_126:
        /*0040*/ 	.byte	0x03, 0x19
        /*0042*/ 	.short	0x0b80


	//----- nvinfo : EIATTR_PARAM_CBANK
	.align		4
        /*0044*/ 	.byte	0x04, 0x0a
        /*0046*/ 	.short	(.L_128 - .L_127)
	.align		4
.L_127:
        /*0048*/ 	.word	index@(.nv.constant0._ZN7cutlass13device_kernelIN5flash11enable_sm90INS1_16FlashAttnFwdSm90INS1_25CollectiveMainloopFwdSm90ILi2EN4cute5tupleIJNS5_1CILi1EEES8_S8_EEENS6_IJNS7_ILi128EEENS7_ILi96EEENS7_ILi192EEEEEELi128ENS_6half_tEfNS_4arch4Sm90ELb0ELb1ELb1ELb0ELb0ELb0ELb0ELb1ELb1ELb0ELb0ELb0EEENS1_21CollectiveEpilogueFwdINS6_IJSA_SA_SB_EEES9_SE_SG_Li256ELb0ELb0ELb0ELb0EEENS1_30DynamicPersistentTileSchedulerILi256ELi32ELb0ELb0ELb1EEEEEEEEEvNT_6ParamsE)
        /*004c*/ 	.short	0x0380
        /*004e*/ 	.short	0x0b80


	//----- nvinfo : EIATTR_SW_WAR
	.align		4
.L_128:
        /*0050*/ 	.byte	0x04, 0x36
        /*0052*/ 	.short	(.L_130 - .L_129)
.L_129:
        /*0054*/ 	.word	0x00000008
.L_130:


//--------------------- .nv.info._ZN7cutlass13device_kernelIN5flash11enable_sm90INS1_16FlashAttnFwdSm90INS1_25CollectiveMainloopFwdSm90ILi2EN4cute5tupleIJNS5_1CILi1EEES8_S8_EEENS6_IJNS7_ILi128EEENS7_ILi96EEENS7_ILi192EEEEEELi128ENS_6half_tEfNS_4arch4Sm90ELb0ELb1ELb1ELb1ELb0ELb0ELb0ELb1ELb1ELb0ELb0ELb0EEENS1_21CollectiveEpilogueFwdINS6_IJSA_SA_SB_EEES9_SE_SG_Li256ELb1ELb0ELb0ELb0EEENS1_36VarlenDynamicPersistentTileSchedulerILi128ELi96ELi256ELi32ELb0ELb0ELb1ELb1ELb0ELb1EEEEEEEEEvNT_6ParamsE --------------------------
	.section	.nv.info._ZN7cutlass13device_kernelIN5flash11enable_sm90INS1_16FlashAttnFwdSm90INS1_25CollectiveMainloopFwdSm90ILi2EN4cute5tupleIJNS5_1CILi1EEES8_S8_EEENS6_IJNS7_ILi128EEENS7_ILi96EEENS7_ILi192EEEEEELi128ENS_6half_tEfNS_4arch4Sm90ELb0ELb1ELb1ELb1ELb0ELb0ELb0ELb1ELb1ELb0ELb0ELb0EEENS1_21CollectiveEpilogueFwdINS6_IJSA_SA_SB_EEES9_SE_SG_Li256ELb1ELb0ELb0ELb0EEENS1_36VarlenDynamicPersistentTileSchedulerILi128ELi96ELi256ELi32ELb0ELb0ELb1ELb1ELb0ELb1EEEEEEEEEvNT_6ParamsE,"",@"SHT_CUDA_INFO"
	.sectionflags	@""
	.align	4


	//----- nvinfo : EIATTR_CUDA_API_VERSION
	.align		4
        /*0000*/ 	.byte	0x04, 0x37
        /*0002*/ 	.short	(.L_132 - .L_131)
.L_131:
        /*0004*/ 	.word	0x00000082


	//----- nvinfo : EIATTR_KPARAM_INFO
	.align		4
.L_132:
        /*0008*/ 	.byte	0x04, 0x17
        /*000a*/ 	.short	(.L_134 - .L_133)
.L_133:
        /*000c*/ 	.word	0x00000000
        /*0010*/ 	.short	0x0000
        /*0012*/ 	.short	0x0000
        /*0014*/ 	.byte	0x00, 0xf0, 0x01, 0x28


	//----- nvinfo : EIATTR_SPARSE_MMA_MASK
	.align		4
.L_134:
        /*0018*/ 	.byte	0x03, 0x50
        /*001a*/ 	.short	0x0000


	//----- nvinfo : EIATTR_MAXREG_COUNT
	.align		4
        /*001c*/ 	.byte	0x03, 0x1b
        /*001e*/ 	.short	0x00a8


	//----- nvinfo : EIATTR_MERCURY_ISA_VERSION
	.align		4
        /*0020*/ 	.byte	0x03, 0x5f
        /*0022*/ 	.short	0x0101


	//----- nvinfo : EIATTR_VRC_CTA_INIT_COUNT
	.align		4
        /*0024*/ 	.byte	0x02, 0x4a
	.zero		1
	.zero		1


	//----- nvinfo : EIATTR_EXIT_INSTR_OFFSETS
	.align		4
        /*0028*/ 	.byte	0x04, 0x1c
        /*002a*/ 	.short	(.L_136 - .L_135)


	//   ....[0]....
.L_135:
        /*002c*/ 	.word	0x00000010


	//----- nvinfo : EIATTR_MAX_THREADS
	.align		4
.L_136:
        /*0030*/ 	.byte	0x04, 0x05
        /*0032*/ 	.short	(.L_138 - .L_137)
.L_137:
        /*0034*/ 	.word	0x00000180
        /*0038*/ 	.word	0x00000001
        /*003c*/ 	.word	0x00000001


	//----- nvinfo : EIATTR_CBANK_PARAM_SIZE
	.align		4
.L_138:
        /*0040*/ 	.byte	0x03, 0x19
        /*0042*/ 	.short	0x0a00


	//----- nvinfo : EIATTR_PARAM_CBANK
	.align		4
        /*0044*/ 	.byte	0x04, 0x0a
        /*0046*/ 	.short	(.L_140 - .L_139)
	.align		4
.L_139:
        /*0048*/ 	.word	index@(.nv.constant0._ZN7cutlass13device_kernelIN5flash11enable_sm90INS1_16FlashAttnFwdSm90INS1_25CollectiveMainloopFwdSm90ILi2EN4cute5tupleIJNS5_1CILi1EEES8_S8_EEENS6_IJNS7_ILi128EEENS7_ILi96EEENS7_ILi192EEEEEELi128ENS_6half_tEfNS_4arch4Sm90ELb0ELb1ELb1ELb1ELb0ELb0ELb0ELb1ELb1ELb0ELb0ELb0EEENS1_21CollectiveEpilogueFwdINS6_IJSA_SA_SB_EEES9_SE_SG_Li256ELb1ELb0ELb0ELb0EEENS1_36VarlenDynamicPersistentTileSchedulerILi128ELi96ELi256ELi32ELb0ELb0ELb1ELb1ELb0ELb1EEEEEEEEEvNT_6ParamsE)
        /*004c*/ 	.short	0x0380
        /*004e*/ 	.short	0x0a00


	//----- nvinfo : EIATTR_SW_WAR
	.align		4
.L_140:
        /*0050*/ 	.byte	0x04, 0x36
        /*0052*/ 	.short	(.L_142 - .L_141)
.L_141:
        /*0054*/ 	.word	0x00000008
.L_142:


//--------------------- .nv.info._ZN7cutlass13device_kernelIN5flash11enable_sm90INS1_16FlashAttnFwdSm90INS1_25CollectiveMainloopFwdSm90ILi2EN4cute5tupleIJNS5_1CILi1EEES8_S8_EEENS6_IJNS7_ILi128EEENS7_ILi96EEENS7_ILi192EEEEEELi128ENS_6half_tEfNS_4arch4Sm90ELb0ELb1ELb1ELb1ELb0ELb1ELb0ELb1ELb1ELb0ELb0ELb0EEENS1_21CollectiveEpilogueFwdINS6_IJSA_SA_SB_EEES9_SE_SG_Li256ELb1ELb0ELb0ELb0EEENS1_36VarlenDynamicPersistentTileSchedulerILi128ELi96ELi256ELi32ELb0ELb0ELb1ELb1ELb0ELb1EEEEEEEEEvNT_6ParamsE --------------------------
	.section	.nv.info._ZN7cutlass13device_kernelIN5flash11enable_sm90INS1_16FlashAttnFwdSm90INS1_25CollectiveMainloopFwdSm90ILi2EN4cute5tupleIJNS5_1CILi1EEES8_S8_EEENS6_IJNS7_ILi128EEENS7_ILi96EEENS7_ILi192EEEEEELi128ENS_6half_tEfNS_4arch4Sm90ELb0ELb1ELb1ELb1ELb0ELb1ELb0ELb1ELb1ELb0ELb0ELb0EEENS1_21CollectiveEpilogueFwdINS6_IJSA_SA_SB_EEES9_SE_SG_Li256ELb1ELb0ELb0ELb0EEENS1_36VarlenDynamicPersistentTileSchedulerILi128ELi96ELi256ELi32ELb0ELb0ELb1ELb1ELb0ELb1EEEEEEEEEvNT_6ParamsE,"",@"SHT_CUDA_INFO"
	.sectionflags	@""
	.align	4


	//----- nvinfo : EIATTR_CUDA_API_VERSION
	.align		4
        /*0000*/ 	.byte	0x04, 0x37
        /*0002*/ 	.short	(.L_144 - .L_143)
.L_143:
        /*0004*/ 	.word	0x00000082


	//----- nvinfo : EIATTR_KPARAM_INFO
	.align		4
.L_144:
        /*0008*/ 	.byte	0x04, 0x17
        /*000a*/ 	.short	(.L_146 - .L_145)
.L_145:
        /*000c*/ 	.word	0x00000000
        /*0010*/ 	.short	0x0000
        /*0012*/ 	.short	0x0000
        /*0014*/ 	.byte	0x00, 0xf0, 0x01, 0x28


	//----- nvinfo : EIATTR_SPARSE_MMA_MASK
	.align		4
.L_146:
        /*0018*/ 	.byte	0x03, 0x50
        /*001a*/ 	.short	0x0000


	//----- nvinfo : EIATTR_MAXREG_COUNT
	.align		4
        /*001c*/ 	.byte	0x03, 0x1b
        /*001e*/ 	.short	0x00a8


	//----- nvinfo : EIATTR_MERCURY_ISA_VERSION
	.align		4
        /*0020*/ 	.byte	0x03, 0x5f
        /*0022*/ 	.short	0x0101


	//----- nvinfo : EIATTR_VRC_CTA_INIT_COUNT
	.align		4
        /*0024*/ 	.byte	0x02, 0x4a
	.zero		1
	.zero		1


	//----- nvinfo : EIATTR_EXIT_INSTR_OFFSETS
	.align		4
        /*0028*/ 	.byte	0x04, 0x1c
        /*002a*/ 	.short	(.L_148 - .L_147)


	//   ....[0]....
.L_147:
        /*002c*/ 	.word	0x00000010


	//----- nvinfo : EIATTR_MAX_THREADS
	.align		4
.L_148:
        /*0030*/ 	.byte	0x04, 0x05
        /*0032*/ 	.short	(.L_150 - .L_149)
.L_149:
        /*0034*/ 	.word	0x00000180
        /*0038*/ 	.word	0x00000001
        /*003c*/ 	.word	0x00000001


	//----- nvinfo : EIATTR_CBANK_PARAM_SIZE
	.align		4
.L_150:
        /*0040*/ 	.byte	0x03, 0x19
        /*0042*/ 	.short	0x0a00


	//----- nvinfo : EIATTR_PARAM_CBANK
	.align		4
        /*0044*/ 	.byte	0x04, 0x0a
        /*0046*/ 	.short	(.L_152 - .L_151)
	.align		4
.L_151:
        /*0048*/ 	.word	index@(.nv.constant0._ZN7cutlass13device_kernelIN5flash11enable_sm90INS1_16FlashAttnFwdSm90INS1_25CollectiveMainloopFwdSm90ILi2EN4cute5tupleIJNS5_1CILi1EEES8_S8_EEENS6_IJNS7_ILi128EEENS7_ILi96EEENS7_ILi192EEEEEELi128ENS_6half_tEfNS_4arch4Sm90ELb0ELb1ELb1ELb1ELb0ELb1ELb0ELb1ELb1ELb0ELb0ELb0EEENS1_21CollectiveEpilogueFwdINS6_IJSA_SA_SB_EEES9_SE_SG_Li256ELb1ELb0ELb0ELb0EEENS1_36VarlenDynamicPersistentTileSchedulerILi128ELi96ELi256ELi32ELb0ELb0ELb1ELb1ELb0ELb1EEEEEEEEEvNT_6ParamsE)
        /*004c*/ 	.short	0x0380
        /*004e*/ 	.short	0x0a00


	//----- nvinfo : EIATTR_SW_WAR
	.align		4
.L_152:
        /*0050*/ 	.byte	0x04, 0x36
        /*0052*/ 	.short	(.L_154 - .L_153)
.L_153:
        /*0054*/ 	.word	0x00000008
.L_154:


//--------------------- .nv.info._ZN7cutlass13device_kernelIN5flash11enable_sm90INS1_16FlashAttnFwdSm90INS1_25CollectiveMainloopFwdSm90ILi2EN4cute5tupleIJNS5_1CILi1EEES8_S8_EEENS6_IJNS7_ILi128EEESA_NS7_ILi192EEEEEELi128ENS_6half_tEfNS_4arch4Sm90ELb1ELb0ELb1ELb0ELb0ELb0ELb0ELb1ELb1ELb0ELb0ELb0EEENS1_21CollectiveEpilogueFwdINS6_IJSA_SA_SA_EEES9_SD_SF_Li256ELb0ELb0ELb0ELb0EEENS1_30DynamicPersistentTileSchedulerILi256ELi32ELb0ELb0ELb1EEEEEEEEEvNT_6ParamsE --------------------------
	.section	.nv.info._ZN7cutlass13device_kernelIN5flash11enable_sm90INS1_16FlashAttnFwdSm90INS1_25CollectiveMainloopFwdSm90ILi2EN4cute5tupleIJNS5_1CILi1EEES8_S8_EEENS6_IJNS7_ILi128EEESA_NS7_ILi192EEEEEELi128ENS_6half_tEfNS_4arch4Sm90ELb1ELb0ELb1ELb0ELb0ELb0ELb0ELb1ELb1ELb0ELb0ELb0EEENS1_21CollectiveEpilogueFwdINS6_IJSA_SA_SA_EEES9_SD_SF_Li256ELb0ELb0ELb0ELb0EEENS1_30DynamicPersistentTileSchedulerILi256ELi32ELb0ELb0ELb1EEEEEEEEEvNT_6ParamsE,"",@"SHT_CUDA_INFO"
	.sectionflags	@""
	.align	4


	//----- nvinfo : EIATTR_CUDA_API_VERSION
	.align		4
        /*0000*/ 	.byte	0x04, 0x37
        /*0002*/ 	.short	(.L_156 - .L_155)
.L_155:
        /*0004*/ 	.word	0x00000082


	//----- nvinfo : EIATTR_KPARAM_INFO
	.align		4
.L_156:
        /*0008*/ 	.byte	0x04, 0x17
        /*000a*/ 	.short	(.L_158 - .L_157)
.L_157:
        /*000c*/ 	.word	0x00000000
        /*0010*/ 	.short	0x0000
        /*0012*/ 	.short	0x0000
        /*0014*/ 	.byte	0x00, 0xf0, 0x01, 0x2e


	//----- nvinfo : EIATTR_SPARSE_MMA_MASK
	.align		4
.L_158:
        /*0018*/ 	.byte	0x03, 0x50
        /*001a*/ 	.short	0x0000


	//----- nvinfo : EIATTR_MAXREG_COUNT
	.align		4
        /*001c*/ 	.byte	0x03, 0x1b
        /*001e*/ 	.short	0x00a8


	//----- nvinfo : EIATTR_MERCURY_ISA_VERSION
	.align		4
        /*0020*/ 	.byte	0x03, 0x5f
        /*0022*/ 	.short	0x0101


	//----- nvinfo : EIATTR_VRC_CTA_INIT_COUNT
	.align		4
        /*0024*/ 	.byte	0x02, 0x4a
	.zero		1
	.zero		1


	//----- nvinfo : EIATTR_EXIT_INSTR_OFFSETS
	.align		4
        /*0028*/ 	.byte	0x04, 0x1c
        /*002a*/ 	.short	(.L_160 - .L_159)


	//   ....[0]....
.L_159:
        /*002c*/ 	.word	0x00000010


	//----- nvinfo : EIATTR_MAX_THREADS
	.align		4
.L_160:
        /*0030*/ 	.byte	0x04, 0x05
        /*0032*/ 	.short	(.L_162 - .L_161)
.L_161:
        /*0034*/ 	.word	0x00000180
        /*0038*/ 	.word	0x00000001
        /*003c*/ 	.word	0x00000001


	//----- nvinfo : EIATTR_CBANK_PARAM_SIZE
	.align		4
.L_162:
        /*0040*/ 	.byte	0x03, 0x19
        /*0042*/ 	.short	0x0b80


	//----- nvinfo : EIATTR_PARAM_CBANK
	.align		4
        /*0044*/ 	.byte	0x04, 0x0a
        /*0046*/ 	.short	(.L_164 - .L_163)
	.align		4
.L_163:
        /*0048*/ 	.word	index@(.nv.constant0._ZN7cutlass13device_kernelIN5flash11enable_sm90INS1_16FlashAttnFwdSm90INS1_25CollectiveMainloopFwdSm90ILi2EN4cute5tupleIJNS5_1CILi1EEES8_S8_EEENS6_IJNS7_ILi128EEESA_NS7_ILi192EEEEEELi128ENS_6half_tEfNS_4arch4Sm90ELb1ELb0ELb1ELb0ELb0ELb0ELb0ELb1ELb1ELb0ELb0ELb0EEENS1_21CollectiveEpilogueFwdINS6_IJSA_SA_SA_EEES9_SD_SF_Li256ELb0ELb0ELb0ELb0EEENS1_30DynamicPersistentTileSchedulerILi256ELi32ELb0ELb0ELb1EEEEEEEEEvNT_6ParamsE)
        /*004c*/ 	.short	0x0380
        /*004e*/ 	.short	0x0b80


	//----- nvinfo : EIATTR_SW_WAR
	.align		4
.L_164:
        /*0050*/ 	.byte	0x04, 0x36
        /*0052*/ 	.short	(.L_166 - .L_165)
.L_165:
        /*0054*/ 	.word	0x00000008
.L_166:


//--------------------- .nv.info._ZN7cutlass13device_kernelIN5flash11enable_sm90INS1_16FlashAttnFwdSm90INS1_25CollectiveMainloopFwdSm90ILi2EN4cute5tupleIJNS5_1CILi1EEES8_S8_EEENS6_IJNS7_ILi128EEESA_NS7_ILi192EEEEEELi128ENS_6half_tEfNS_4arch4Sm90ELb1ELb0ELb1ELb1ELb0ELb0ELb0ELb1ELb1ELb0ELb0ELb0EEENS1_21CollectiveEpilogueFwdINS6_IJSA_SA_SA_EEES9_SD_SF_Li256ELb1ELb0ELb0ELb0EEENS1_36VarlenDynamicPersistentTileSchedulerILi128ELi128ELi256ELi32ELb0ELb0ELb1ELb1ELb1ELb1EEEEEEEEEvNT_6ParamsE --------------------------
	.section	.nv.info._ZN7cutlass13device_kernelIN5flash11enable_sm90INS1_16FlashAttnFwdSm90INS1_25CollectiveMainloopFwdSm90ILi2EN4cute5tupleIJNS5_1CILi1EEES8_S8_EEENS6_IJNS7_ILi128EEESA_NS7_ILi192EEEEEELi128ENS_6half_tEfNS_4arch4Sm90ELb1ELb0ELb1ELb1ELb0ELb0ELb0ELb1ELb1ELb0ELb0ELb0EEENS1_21CollectiveEpilogueFwdINS6_IJSA_SA_SA_EEES9_SD_SF_Li256ELb1ELb0ELb0ELb0EEENS1_36VarlenDynamicPersistentTileSchedulerILi128ELi128ELi256ELi32ELb0ELb0ELb1ELb1ELb1ELb1EEEEEEEEEvNT_6ParamsE,"",@"SHT_CUDA_INFO"
	.sectionflags	@""
	.align	4


	//----- nvinfo : EIATTR_CUDA_API_VERSION
	.align		4
        /*0000*/ 	.byte	0x04, 0x37
        /*0002*/ 	.short	(.L_168 - .L_167)
.L_167:
        /*0004*/ 	.word	0x00000082


	//----- nvinfo : EIATTR_KPARAM_INFO
	.align		4
.L_168:
        /*0008*/ 	.byte	0x04, 0x17
        /*000a*/ 	.short	(.L_170 - .L_169)
.L_169:
        /*000c*/ 	.word	0x00000000
        /*0010*/ 	.short	0x0000
        /*0012*/ 	.short	0x0000
        /*0014*/ 	.byte	0x00, 0xf0, 0x01, 0x28


	//----- nvinfo : EIATTR_SPARSE_MMA_MASK
	.align		4
.L_170:
        /*0018*/ 	.byte	0x03, 0x50
        /*001a*/ 	.short	0x0000


	//----- nvinfo : EIATTR_MAXREG_COUNT
	.align		4
        /*001c*/ 	.byte	0x03, 0x1b
        /*001e*/ 	.short	0x00a8


	//----- nvinfo : EIATTR_MERCURY_ISA_VERSION
	.align		4
        /*0020*/ 	.byte	0x03, 0x5f
        /*0022*/ 	.short	0x0101


	//----- nvinfo : EIATTR_VRC_CTA_INIT_COUNT
	.align		4
        /*0024*/ 	.byte	0x02, 0x4a
	.zero		1
	.zero		1


	//----- nvinfo : EIATTR_EXIT_INSTR_OFFSETS
	.align		4
        /*0028*/ 	.byte	0x04, 0x1c
        /*002a*/ 	.short	(.L_172 - .L_171)


	//   ....[0]....
.L_171:
        /*002c*/ 	.word	0x00000010


	//----- nvinfo : EIATTR_MAX_THREADS
	.align		4
.L_172:
        /*0030*/ 	.byte	0x04, 0x05
        /*0032*/ 	.short	(.L_174 - .L_173)
.L_173:
        /*0034*/ 	.word	0x00000180
        /*0038*/ 	.word	0x00000001
        /*003c*/ 	.word	0x00000001


	//----- nvinfo : EIATTR_CBANK_PARAM_SIZE
	.align		4
.L_174:
        /*0040*/ 	.byte	0x03, 0x19
        /*0042*/ 	.short	0x0a00


	//----- nvinfo : EIATTR_PARAM_CBANK
	.align		4
        /*0044*/ 	.byte	0x04, 0x0a
        /*0046*/ 	.short	(.L_176 - .L_175)
	.align		4
.L_175:
        /*0048*/ 	.word	index@(.nv.constant0._ZN7cutlass13device_kernelIN5flash11enable_sm90INS1_16FlashAttnFwdSm90INS1_25CollectiveMainloopFwdSm90ILi2EN4cute5tupleIJNS5_1CILi1EEES8_S8_EEENS6_IJNS7_ILi128EEESA_NS7_ILi192EEEEEELi128ENS_6half_tEfNS_4arch4Sm90ELb1ELb0ELb1ELb1ELb0ELb0ELb0ELb1ELb1ELb0ELb0ELb0EEENS1_21CollectiveEpilogueFwdINS6_IJSA_SA_SA_EEES9_SD_SF_Li256ELb1ELb0ELb0ELb0EEENS1_36VarlenDynamicPersistentTileSchedulerILi128ELi128ELi256ELi32ELb0ELb0ELb1ELb1ELb1ELb1EEEEEEEEEvNT_6ParamsE)
        /*004c*/ 	.short	0x0380
        /*004e*/ 	.short	0x0a00


	//----- nvinfo : EIATTR_SW_WAR
	.align		4
.L_176:
        /*0050*/ 	.byte	0x04, 0x36
        /*0052*/ 	.short	(.L_178 - .L_177)
.L_177:
        /*0054*/ 	.word	0x00000008
.L_178:


//--------------------- .nv.info._ZN7cutlass13device_kernelIN5flash11enable_sm90INS1_16FlashAttnFwdSm90INS1_25CollectiveMainloopFwdSm90ILi2EN4cute5tupleIJNS5_1CILi1EEES8_S8_EEENS6_IJNS7_ILi128EEESA_NS7_ILi192EEEEEELi128ENS_6half_tEfNS_4arch4Sm90ELb1ELb0ELb1ELb1ELb0ELb1ELb0ELb1ELb1ELb0ELb0ELb0EEENS1_21CollectiveEpilogueFwdINS6_IJSA_SA_SA_EEES9_SD_SF_Li256ELb1ELb0ELb0ELb0EEENS1_36VarlenDynamicPersistentTileSchedulerILi128ELi128ELi256ELi32ELb0ELb0ELb1ELb1ELb1ELb1EEEEEEEEEvNT_6ParamsE --------------------------
	.section	.nv.info._ZN7cutlass13device_kernelIN5flash11enable_sm90INS1_16FlashAttnFwdSm90INS1_25CollectiveMainloopFwdSm90ILi2EN4cute5tupleIJNS5_1CILi1EEES8_S8_EEENS6_IJNS7_ILi128EEESA_NS7_ILi192EEEEEELi128ENS_6half_tEfNS_4arch4Sm90ELb1ELb0ELb1ELb1ELb0ELb1ELb0ELb1ELb1ELb0ELb0ELb0EEENS1_21CollectiveEpilogueFwdINS6_IJSA_SA_SA_EEES9_SD_SF_Li256ELb1ELb0ELb0ELb0EEENS1_36VarlenDynamicPersistentTileSchedulerILi128ELi128ELi256ELi32ELb0ELb0ELb1ELb1ELb1ELb1EEEEEEEEEvNT_6ParamsE,"",@"SHT_CUDA_INFO"
	.sectionflags	@""
	.align	4


	//----- nvinfo : EIATTR_CUDA_API_VERSION
	.align		4
        /*0000*/ 	.byte	0x04, 0x37
        /*0002*/ 	.short	(.L_180 - .L_179)
.L_179:
        /*0004*/ 	.word	0x00000082


	//----- nvinfo : EIATTR_KPARAM_INFO
	.align		4
.L_180:
        /*0008*/ 	.byte	0x04, 0x17
        /*000a*/ 	.short	(.L_182 - .L_181)
.L_181:
        /*000c*/ 	.word	0x00000000
        /*0010*/ 	.short	0x0000
        /*0012*/ 	.short	0x0000
        /*0014*/ 	.byte	0x00, 0xf0, 0x01, 0x28


	//----- nvinfo : EIATTR_SPARSE_MMA_MASK
	.align		4
.L_182:
        /*0018*/ 	.byte	0x03, 0x50
        /*001a*/ 	.short	0x0000


	//----- nvinfo : EIATTR_MAXREG_COUNT
	.align		4
        /*001c*/ 	.byte	0x03, 0x1b
        /*001e*/ 	.short	0x00a8


	//----- nvinfo : EIATTR_MERCURY_ISA_VERSION
	.align		4
        /*0020*/ 	.byte	0x03, 0x5f
        /*0022*/ 	.short	0x0101


	//----- nvinfo : EIATTR_VRC_CTA_INIT_COUNT
	.align		4
        /*0024*/ 	.byte	0x02, 0x4a
	.zero		1
	.zero		1


	//----- nvinfo : EIATTR_EXIT_INSTR_OFFSETS
	.align		4
        /*0028*/ 	.byte	0x04, 0x1c
        /*002a*/ 	.short	(.L_184 - .L_183)


	//   ....[0]....
.L_183:
        /*002c*/ 	.word	0x00000010


	//----- nvinfo : EIATTR_MAX_THREADS
	.align		4
.L_184:
        /*0030*/ 	.byte	0x04, 0x05
        /*0032*/ 	.short	(.L_186 - .L_185)
.L_185:
        /*0034*/ 	.word	0x00000180
        /*0038*/ 	.word	0x00000001
        /*003c*/ 	.word	0x00000001


	//----- nvinfo : EIATTR_CBANK_PARAM_SIZE
	.align		4
.L_186:
        /*0040*/ 	.byte	0x03, 0x19
        /*0042*/ 	.short	0x0a00


	//----- nvinfo : EIATTR_PARAM_CBANK
	.align		4
        /*0044*/ 	.byte	0x04, 0x0a
        /*0046*/ 	.short	(.L_188 - .L_187)
	.align		4
.L_187:
        /*0048*/ 	.word	index@(.nv.constant0._ZN7cutlass13device_kernelIN5flash11enable_sm90INS1_16FlashAttnFwdSm90INS1_25CollectiveMainloopFwdSm90ILi2EN4cute5tupleIJNS5_1CILi1EEES8_S8_EEENS6_IJNS7_ILi128EEESA_NS7_ILi192EEEEEELi128ENS_6half_tEfNS_4arch4Sm90ELb1ELb0ELb1ELb1ELb0ELb1ELb0ELb1ELb1ELb0ELb0ELb0EEENS1_21CollectiveEpilogueFwdINS6_IJSA_SA_SA_EEES9_SD_SF_Li256ELb1ELb0ELb0ELb0EEENS1_36VarlenDynamicPersistentTileSchedulerILi128ELi128ELi256ELi32ELb0ELb0ELb1ELb1ELb1ELb1EEEEEEEEEvNT_6ParamsE)
        /*004c*/ 	.short	0x0380
        /*004e*/ 	.short	0x0a00


	//----- nvinfo : EIATTR_SW_WAR
	.align		4
.L_188:
        /*0050*/ 	.byte	0x04, 0x36
        /*0052*/ 	.short	(.L_190 - .L_189)
.L_189:
        /*0054*/ 	.word	0x00000008
.L_190:


//--------------------- .nv.callgraph             --------------------------
	.section	.nv.callgraph,"",@"SHT_CUDA_CALLGRAPH"
	.align	4
	.sectionentsize	8
	.align		4
        /*0000*/ 	.word	0x00000000
	.align		4
        /*0004*/ 	.word	0xffffffff
	.align		4
        /*0008*/ 	.word	0x00000000
	.align		4
        /*000c*/ 	.word	0xfffffffe
	.align		4
        /*0010*/ 	.word	0x00000000
	.align		4
        /*0014*/ 	.word	0xfffffffd
	.align		4
        /*0018*/ 	.word	0x00000000
	.align		4
        /*001c*/ 	.word	0xfffffffc


//--------------------- .nv.constant4             --------------------------
	.section	.nv.constant4,"a",@progbits
	.align	8
	.align		8
.nv.constant4:
        /*0000*/ 	.dword	_ZN78_INTERNAL_62a4a2dc_42_flash_fwd_hdim192_128_fp16_softcap_sm90_cu_ceb34e2a_30854cuda3std3__45__cpo5beginE
	.align		8
        /*0008*/ 	.dword	_ZN78_INTERNAL_62a4a2dc_42_flash_fwd_hdim192_128_fp16_softcap_sm90_cu_ceb34e2a_30854cuda3std3__45__cpo3endE
	.align		8
        /*0010*/ 	.dword	_ZN78_INTERNAL_62a4a2dc_42_flash_fwd_hdim192_128_fp16_softcap_sm90_cu_ceb34e2a_30854cuda3std3__45__cpo6cbeginE
	.align		8
        /*0018*/ 	.dword	_ZN78_INTERNAL_62a4a2dc_42_flash_fwd_hdim192_128_fp16_softcap_sm90_cu_ceb34e2a_30854cuda3std3__45__cpo4cendE
	.align		8
        /*0020*/ 	.dword	_ZN78_INTERNAL_62a4a2dc_42_flash_fwd_hdim192_128_fp16_softcap_sm90_cu_ceb34e2a_30854cuda3std3__480_GLOBAL__N__62a4a2dc_42_flash_fwd_hdim192_128_fp16_softcap_sm90_cu_ceb34e2a_30856ignoreE
	.align		8
        /*0028*/ 	.dword	_ZN78_INTERNAL_62a4a2dc_42_flash_fwd_hdim192_128_fp16_softcap_sm90_cu_ceb34e2a_30854cuda3std3__419piecewise_constructE
	.align		8
        /*0030*/ 	.dword	_ZN78_INTERNAL_62a4a2dc_42_flash_fwd_hdim192_128_fp16_softcap_sm90_cu_ceb34e2a_30854cuda3std3__48in_placeE
	.align		8
        /*0038*/ 	.dword	_ZN78_INTERNAL_62a4a2dc_42_flash_fwd_hdim192_128_fp16_softcap_sm90_cu_ceb34e2a_30854cuda3std6ranges3__45__cpo4swapE
	.align		8
        /*0040*/ 	.dword	_ZN78_INTERNAL_62a4a2dc_42_flash_fwd_hdim192_128_fp16_softcap_sm90_cu_ceb34e2a_30854cuda3std6ranges3__45__cpo9iter_moveE
	.align		8
        /*0048*/ 	.dword	_ZN78_INTERNAL_62a4a2dc_42_flash_fwd_hdim192_128_fp16_softcap_sm90_cu_ceb34e2a_30854cute7productE
	.align		8
        /*0050*/ 	.dword	_ZN78_INTERNAL_62a4a2dc_42_flash_fwd_hdim192_128_fp16_softcap_sm90_cu_ceb34e2a_30854cute1_E


//--------------------- .text._ZN7cutlass13device_kernelIN5flash11enable_sm90INS1_16FlashAttnFwdSm90INS1_25CollectiveMainloopFwdSm90ILi2EN4cute5tupleIJNS5_1CILi1EEES8_S8_EEENS6_IJNS7_ILi128EEESA_NS7_ILi192EEEEEELi128ENS_6half_tEfNS_4arch4Sm90ELb0ELb0ELb1ELb0ELb0ELb0ELb0ELb1ELb1ELb0ELb0ELb0EEENS1_21CollectiveEpilogueFwdINS6_IJSA_SA_SA_EEES9_SD_SF_Li256ELb0ELb0ELb0ELb0EEENS1_29StaticPersistentTileSchedulerILb0EEEEEEEEEvNT_6ParamsE --------------------------
	.section	.text._ZN7cutlass13device_kernelIN5flash11enable_sm90INS1_16FlashAttnFwdSm90INS1_25CollectiveMainloopFwdSm90ILi2EN4cute5tupleIJNS5_1CILi1EEES8_S8_EEENS6_IJNS7_ILi128EEESA_NS7_ILi192EEEEEELi128ENS_6half_tEfNS_4arch4Sm90ELb0ELb0ELb1ELb0ELb0ELb0ELb0ELb1ELb1ELb0ELb0ELb0EEENS1_21CollectiveEpilogueFwdINS6_IJSA_SA_SA_EEES9_SD_SF_Li256ELb0ELb0ELb0ELb0EEENS1_29StaticPersistentTileSchedulerILb0EEEEEEEEEvNT_6ParamsE,"ax",@progbits
	.align	128
.text._ZN7cutlass13device_kernelIN5flash11enable_sm90INS1_16FlashAttnFwdSm90INS1_25CollectiveMainloopFwdSm90ILi2EN4cute5tupleIJNS5_1CILi1EEES8_S8_EEENS6_IJNS7_ILi128EEESA_NS7_ILi192EEEEEELi128ENS_6half_tEfNS_4arch4Sm90ELb0ELb0ELb1ELb0ELb0ELb0ELb0ELb1ELb1ELb0ELb0ELb0EEENS1_21CollectiveEpilogueFwdINS6_IJSA_SA_SA_EEES9_SD_SF_Li256ELb0ELb0ELb0ELb0EEENS1_29StaticPersistentTileSchedulerILb0EEEEEEEEEvNT_6ParamsE:
        .type           _ZN7cutlass13device_kernelIN5flash11enable_sm90INS1_16FlashAttnFwdSm90INS1_25CollectiveMainloopFwdSm90ILi2EN4cute5tupleIJNS5_1CILi1EEES8_S8_EEENS6_IJNS7_ILi128EEESA_NS7_ILi192EEEEEELi128ENS_6half_tEfNS_4arch4Sm90ELb0ELb0ELb1ELb0ELb0ELb0ELb0ELb1ELb1ELb0ELb0ELb0EEENS1_21CollectiveEpilogueFwdINS6_IJSA_SA_SA_EEES9_SD_SF_Li256ELb0ELb0ELb0ELb0EEENS1_29StaticPersistentTileSchedulerILb0EEEEEEEEEvNT_6ParamsE,@function
        .size           _ZN7cutlass13device_kernelIN5flash11enable_sm90INS1_16FlashAttnFwdSm90INS1_25CollectiveMainloopFwdSm90ILi2EN4cute5tupleIJNS5_1CILi1EEES8_S8_EEENS6_IJNS7_ILi128EEESA_NS7_ILi192EEEEEELi128ENS_6half_tEfNS_4arch4Sm90ELb0ELb0ELb1ELb0ELb0ELb0ELb0ELb1ELb1ELb0ELb0ELb0EEENS1_21CollectiveEpilogueFwdINS6_IJSA_SA_SA_EEES9_SD_SF_Li256ELb0ELb0ELb0ELb0EEENS1_29StaticPersistentTileSchedulerILb0EEEEEEEEEvNT_6ParamsE,(.L_x_10 - _ZN7cutlass13device_kernelIN5flash11enable_sm90INS1_16FlashAttnFwdSm90INS1_25CollectiveMainloopFwdSm90ILi2EN4cute5tupleIJNS5_1CILi1EEES8_S8_EEENS6_IJNS7_ILi128EEESA_NS7_ILi192EEEEEELi128ENS_6half_tEfNS_4arch4Sm90ELb0ELb0ELb1ELb0ELb0ELb0ELb0ELb1ELb1ELb0ELb0ELb0EEENS1_21CollectiveEpilogueFwdINS6_IJSA_SA_SA_EEES9_SD_SF_Li256ELb0ELb0ELb0ELb0EEENS1_29StaticPersistentTileSchedulerILb0EEEEEEEEEvNT_6ParamsE)
        .other          _ZN7cutlass13device_kernelIN5flash11enable_sm90INS1_16FlashAttnFwdSm90INS1_25CollectiveMainloopFwdSm90ILi2EN4cute5tupleIJNS5_1CILi1EEES8_S8_EEENS6_IJNS7_ILi128EEESA_NS7_ILi192EEEEEELi128ENS_6half_tEfNS_4arch4Sm90ELb0ELb0ELb1ELb0ELb0ELb0ELb0ELb1ELb1ELb0ELb0ELb0EEENS1_21CollectiveEpilogueFwdINS6_IJSA_SA_SA_EEES9_SD_SF_Li256ELb0ELb0ELb0ELb0EEENS1_29StaticPersistentTileSchedulerILb0EEEEEEEEEvNT_6ParamsE,@"STO_CUDA_ENTRY STV_DEFAULT"
_ZN7cutlass13device_kernelIN5flash11enable_sm90INS1_16FlashAttnFwdSm90INS1_25CollectiveMainloopFwdSm90ILi2EN4cute5tupleIJNS5_1CILi1EEES8_S8_EEENS6_IJNS7_ILi128EEESA_NS7_ILi192EEEEEELi128ENS_6half_tEfNS_4arch4Sm90ELb0ELb0ELb1ELb0ELb0ELb0ELb0ELb1ELb1ELb0ELb0ELb0EEENS1_21CollectiveEpilogueFwdINS6_IJSA_SA_SA_EEES9_SD_SF_Li256ELb0ELb0ELb0ELb0EEENS1_29StaticPersistentTileSchedulerILb0EEEEEEEEEvNT_6ParamsE:
[----:B------:R-:W-:Y:S01]  /*0000*/  LDC R1, c[0x0][0x37c] ;  /* 0x0000df00ff017b82 */ /* 0x000fe20000000800 */
[----:B------:R-:W-:Y:S05]  /*0010*/  EXIT ;  /* 0x000000000000794d */ /* 0x000fea0003800000 */
.L_x_0:
[----:B------:R-:W-:-:S00]  /*0020*/  BRA `(.L_x_0) ;  /* 0xfffffffc00fc7947 */ /* 0x000fc0000383ffff */
[----:B------:R-:W-:-:S00]  /*0030*/  NOP ;  /* 0x0000000000007918 */ /* 0x000fc00000000000 */
        /* <DEDUP_REMOVED lines=12> */
.L_x_10:


//--------------------- .text._ZN7cutlass13device_kernelIN5flash11enable_sm90INS1_16FlashAttnFwdSm90INS1_25CollectiveMainloopFwdSm90ILi2EN4cute5tupleIJNS5_1CILi2EEENS7_ILi1EEES9_EEENS6_IJNS7_ILi128EEESB_NS7_ILi192EEEEEELi128ENS_6half_tEfNS_4arch4Sm90ELb0ELb0ELb1ELb0ELb0ELb0ELb0ELb1ELb1ELb0ELb0ELb0EEENS1_21CollectiveEpilogueFwdINS6_IJSB_SB_SB_EEESA_SE_SG_Li256ELb0ELb0ELb0ELb0EEENS1_29StaticPersistentTileSchedulerILb0EEEEEEEEEvNT_6ParamsE --------------------------
	.section	.text._ZN7cutlass13device_kernelIN5flash11enable_sm90INS1_16FlashAttnFwdSm90INS1_25CollectiveMainloopFwdSm90ILi2EN4cute5tupleIJNS5_1CILi2EEENS7_ILi1EEES9_EEENS6_IJNS7_ILi128EEESB_NS7_ILi192EEEEEELi128ENS_6half_tEfNS_4arch4Sm90ELb0ELb0ELb1ELb0ELb0ELb0ELb0ELb1ELb1ELb0ELb0ELb0EEENS1_21CollectiveEpilogueFwdINS6_IJSB_SB_SB_EEESA_SE_SG_Li256ELb0ELb0ELb0ELb0EEENS1_29StaticPersistentTileSchedulerILb0EEEEEEEEEvNT_6ParamsE,"ax",@progbits
	.align	128
.text._ZN7cutlass13device_kernelIN5flash11enable_sm90INS1_16FlashAttnFwdSm90INS1_25CollectiveMainloopFwdSm90ILi2EN4cute5tupleIJNS5_1CILi2EEENS7_ILi1EEES9_EEENS6_IJNS7_ILi128EEESB_NS7_ILi192EEEEEELi128ENS_6half_tEfNS_4arch4Sm90ELb0ELb0ELb1ELb0ELb0ELb0ELb0ELb1ELb1ELb0ELb0ELb0EEENS1_21CollectiveEpilogueFwdINS6_IJSB_SB_SB_EEESA_SE_SG_Li256ELb0ELb0ELb0ELb0EEENS1_29StaticPersistentTileSchedulerILb0EEEEEEEEEvNT_6ParamsE:
        .type           _ZN7cutlass13device_kernelIN5flash11enable_sm90INS1_16FlashAttnFwdSm90INS1_25CollectiveMainloopFwdSm90ILi2EN4cute5tupleIJNS5_1CILi2EEENS7_ILi1EEES9_EEENS6_IJNS7_ILi128EEESB_NS7_ILi192EEEEEELi128ENS_6half_tEfNS_4arch4Sm90ELb0ELb0ELb1ELb0ELb0ELb0ELb0ELb1ELb1ELb0ELb0ELb0EEENS1_21CollectiveEpilogueFwdINS6_IJSB_SB_SB_EEESA_SE_SG_Li256ELb0ELb0ELb0ELb0EEENS1_29StaticPersistentTileSchedulerILb0EEEEEEEEEvNT_6ParamsE,@function
        .size           _ZN7cutlass13device_kernelIN5flash11enable_sm90INS1_16FlashAttnFwdSm90INS1_25CollectiveMainloopFwdSm90ILi2EN4cute5tupleIJNS5_1CILi2EEENS7_ILi1EEES9_EEENS6_IJNS7_ILi128EEESB_NS7_ILi192EEEEEELi128ENS_6half_tEfNS_4arch4Sm90ELb0ELb0ELb1ELb0ELb0ELb0ELb0ELb1ELb1ELb0ELb0ELb0EEENS1_21CollectiveEpilogueFwdINS6_IJSB_SB_SB_EEESA_SE_SG_Li256ELb0ELb0ELb0ELb0EEENS1_29StaticPersistentTileSchedulerILb0EEEEEEEEEvNT_6ParamsE,(.L_x_11 - _ZN7cutlass13device_kernelIN5flash11enable_sm90INS1_16FlashAttnFwdSm90INS1_25CollectiveMainloopFwdSm90ILi2EN4cute5tupleIJNS5_1CILi2EEENS7_ILi1EEES9_EEENS6_IJNS7_ILi128EEESB_NS7_ILi192EEEEEELi128ENS_6half_tEfNS_4arch4Sm90ELb0ELb0ELb1ELb0ELb0ELb0ELb0ELb1ELb1ELb0ELb0ELb0EEENS1_21CollectiveEpilogueFwdINS6_IJSB_SB_SB_EEESA_SE_SG_Li256ELb0ELb0ELb0ELb0EEENS1_29StaticPersistentTileSchedulerILb0EEEEEEEEEvNT_6ParamsE)
        .other          _ZN7cutlass13device_kernelIN5flash11enable_sm90INS1_16FlashAttnFwdSm90INS1_25CollectiveMainloopFwdSm90ILi2EN4cute5tupleIJNS5_1CILi2EEENS7_ILi1EEES9_EEENS6_IJNS7_ILi128EEESB_NS7_ILi192EEEEEELi128ENS_6half_tEfNS_4arch4Sm90ELb0ELb0ELb1ELb0ELb0ELb0ELb0ELb1ELb1ELb0ELb0ELb0EEENS1_21CollectiveEpilogueFwdINS6_IJSB_SB_SB_EEESA_SE_SG_Li256ELb0ELb0ELb0ELb0EEENS1_29StaticPersistentTileSchedulerILb0EEEEEEEEEvNT_6ParamsE,@"STO_CUDA_ENTRY STV_DEFAULT"
_ZN7cutlass13device_kernelIN5flash11enable_sm90INS1_16FlashAttnFwdSm90INS1_25CollectiveMainloopFwdSm90ILi2EN4cute5tupleIJNS5_1CILi2EEENS7_ILi1EEES9_EEENS6_IJNS7_ILi128EEESB_NS7_ILi192EEEEEELi128ENS_6half_tEfNS_4arch4Sm90ELb0ELb0ELb1ELb0ELb0ELb0ELb0ELb1ELb1ELb0ELb0ELb0EEENS1_21CollectiveEpilogueFwdINS6_IJSB_SB_SB_EEESA_SE_SG_Li256ELb0ELb0ELb0ELb0EEENS1_29StaticPersistentTileSchedulerILb0EEEEEEEEEvNT_6ParamsE:
[----:B------:R-:W-:Y:S01]  /*0000*/  LDC R1, c[0x0][0x37c] ;  /* 0x0000df00ff017b82 */ /* 0x000fe20000000800 */
[----:B------:R-:W-:Y:S05]  /*0010*/  EXIT ;  /* 0x000000000000794d */ /* 0x000fea0003800000 */
.L_x_1:
        /* <DEDUP_REMOVED lines=14> */
.L_x_11:


//--------------------- .text._ZN7cutlass13device_kernelIN5flash11enable_sm90INS1_16FlashAttnFwdSm90INS1_25CollectiveMainloopFwdSm90ILi2EN4cute5tupleIJNS5_1CILi1EEES8_S8_EEENS6_IJNS7_ILi128EEESA_NS7_ILi192EEEEEELi128ENS_6half_tEfNS_4arch4Sm90ELb0ELb0ELb1ELb1ELb0ELb0ELb0ELb1ELb1ELb0ELb0ELb0EEENS1_21CollectiveEpilogueFwdINS6_IJSA_SA_SA_EEES9_SD_SF_Li256ELb1ELb0ELb0ELb0EEENS1_36VarlenDynamicPersistentTileSchedulerILi128ELi128ELi256ELi32ELb0ELb0ELb1ELb0ELb1ELb1EEEEEEEEEvNT_6ParamsE --------------------------
	.section	.text._ZN7cutlass13device_kernelIN5flash11enable_sm90INS1_16FlashAttnFwdSm90INS1_25CollectiveMainloopFwdSm90ILi2EN4cute5tupleIJNS5_1CILi1EEES8_S8_EEENS6_IJNS7_ILi128EEESA_NS7_ILi192EEEEEELi128ENS_6half_tEfNS_4arch4Sm90ELb0ELb0ELb1ELb1ELb0ELb0ELb0ELb1ELb1ELb0ELb0ELb0EEENS1_21CollectiveEpilogueFwdINS6_IJSA_SA_SA_EEES9_SD_SF_Li256ELb1ELb0ELb0ELb0EEENS1_36VarlenDynamicPersistentTileSchedulerILi128ELi128ELi256ELi32ELb0ELb0ELb1ELb0ELb1ELb1EEEEEEEEEvNT_6ParamsE,"ax",@progbits
	.align	128
.text._ZN7cutlass13device_kernelIN5flash11enable_sm90INS1_16FlashAttnFwdSm90INS1_25CollectiveMainloopFwdSm90ILi2EN4cute5tupleIJNS5_1CILi1EEES8_S8_EEENS6_IJNS7_ILi128EEESA_NS7_ILi192EEEEEELi128ENS_6half_tEfNS_4arch4Sm90ELb0ELb0ELb1ELb1ELb0ELb0ELb0ELb1ELb1ELb0ELb0ELb0EEENS1_21CollectiveEpilogueFwdINS6_IJSA_SA_SA_EEES9_SD_SF_Li256ELb1ELb0ELb0ELb0EEENS1_36VarlenDynamicPersistentTileSchedulerILi128ELi128ELi256ELi32ELb0ELb0ELb1ELb0ELb1ELb1EEEEEEEEEvNT_6ParamsE:
        .type           _ZN7cutlass13device_kernelIN5flash11enable_sm90INS1_16FlashAttnFwdSm90INS1_25CollectiveMainloopFwdSm90ILi2EN4cute5tupleIJNS5_1CILi1EEES8_S8_EEENS6_IJNS7_ILi128EEESA_NS7_ILi192EEEEEELi128ENS_6half_tEfNS_4arch4Sm90ELb0ELb0ELb1ELb1ELb0ELb0ELb0ELb1ELb1ELb0ELb0ELb0EEENS1_21CollectiveEpilogueFwdINS6_IJSA_SA_SA_EEES9_SD_SF_Li256ELb1ELb0ELb0ELb0EEENS1_36VarlenDynamicPersistentTileSchedulerILi128ELi128ELi256ELi32ELb0ELb0ELb1ELb0ELb1ELb1EEEEEEEEEvNT_6ParamsE,@function
        .size           _ZN7cutlass13device_kernelIN5flash11enable_sm90INS1_16FlashAttnFwdSm90INS1_25CollectiveMainloopFwdSm90ILi2EN4cute5tupleIJNS5_1CILi1EEES8_S8_EEENS6_IJNS7_ILi128EEESA_NS7_ILi192EEEEEELi128ENS_6half_tEfNS_4arch4Sm90ELb0ELb0ELb1ELb1ELb0ELb0ELb0ELb1ELb1ELb0ELb0ELb0EEENS1_21CollectiveEpilogueFwdINS6_IJSA_SA_SA_EEES9_SD_SF_Li256ELb1ELb0ELb0ELb0EEENS1_36VarlenDynamicPersistentTileSchedulerILi128ELi128ELi256ELi32ELb0ELb0ELb1ELb0ELb1ELb1EEEEEEEEEvNT_6ParamsE,(.L_x_12 - _ZN7cutlass13device_kernelIN5flash11enable_sm90INS1_16FlashAttnFwdSm90INS1_25CollectiveMainloopFwdSm90ILi2EN4cute5tupleIJNS5_1CILi1EEES8_S8_EEENS6_IJNS7_ILi128EEESA_NS7_ILi192EEEEEELi128ENS_6half_tEfNS_4arch4Sm90ELb0ELb0ELb1ELb1ELb0ELb0ELb0ELb1ELb1ELb0ELb0ELb0EEENS1_21CollectiveEpilogueFwdINS6_IJSA_SA_SA_EEES9_SD_SF_Li256ELb1ELb0ELb0ELb0EEENS1_36VarlenDynamicPersistentTileSchedulerILi128ELi128ELi256ELi32ELb0ELb0ELb1ELb0ELb1ELb1EEEEEEEEEvNT_6ParamsE)
        .other          _ZN7cutlass13device_kernelIN5flash11enable_sm90INS1_16FlashAttnFwdSm90INS1_25CollectiveMainloopFwdSm90ILi2EN4cute5tupleIJNS5_1CILi1EEES8_S8_EEENS6_IJNS7_ILi128EEESA_NS7_ILi192EEEEEELi128ENS_6half_tEfNS_4arch4Sm90ELb0ELb0ELb1ELb1ELb0ELb0ELb0ELb1ELb1ELb0ELb0ELb0EEENS1_21CollectiveEpilogueFwdINS6_IJSA_SA_SA_EEES9_SD_SF_Li256ELb1ELb0ELb0ELb0EEENS1_36VarlenDynamicPersistentTileSchedulerILi128ELi128ELi256ELi32ELb0ELb0ELb1ELb0ELb1ELb1EEEEEEEEEvNT_6ParamsE,@"STO_CUDA_ENTRY STV_DEFAULT"
_ZN7cutlass13device_kernelIN5flash11enable_sm90INS1_16FlashAttnFwdSm90INS1_25CollectiveMainloopFwdSm90ILi2EN4cute5tupleIJNS5_1CILi1EEES8_S8_EEENS6_IJNS7_ILi128EEESA_NS7_ILi192EEEEEELi128ENS_6half_tEfNS_4arch4Sm90ELb0ELb0ELb1ELb1ELb0ELb0ELb0ELb1ELb1ELb0ELb0ELb0EEENS1_21CollectiveEpilogueFwdINS6_IJSA_SA_SA_EEES9_SD_SF_Li256ELb1ELb0ELb0ELb0EEENS1_36VarlenDynamicPersistentTileSchedulerILi128ELi128ELi256ELi32ELb0ELb0ELb1ELb0ELb1ELb1EEEEEEEEEvNT_6ParamsE:
[----:B------:R-:W-:Y:S01]  /*0000*/  LDC R1, c[0x0][0x37c] ;  /* 0x0000df00ff017b82 */ /* 0x000fe20000000800 */
[----:B------:R-:W-:Y:S05]  /*0010*/  EXIT ;  /* 0x000000000000794d */ /* 0x000fea0003800000 */
.L_x_2:
        /* <DEDUP_REMOVED lines=14> */
.L_x_12:


//--------------------- .text._ZN7cutlass13device_kernelIN5flash11enable_sm90INS1_16FlashAttnFwdSm90INS1_25CollectiveMainloopFwdSm90ILi2EN4cute5tupleIJNS5_1CILi1EEES8_S8_EEENS6_IJNS7_ILi128EEESA_NS7_ILi192EEEEEELi128ENS_6half_tEfNS_4arch4Sm90ELb0ELb0ELb1ELb1ELb0ELb1ELb0ELb1ELb1ELb0ELb0ELb0EEENS1_21CollectiveEpilogueFwdINS6_IJSA_SA_SA_EEES9_SD_SF_Li256ELb1ELb0ELb0ELb0EEENS1_36VarlenDynamicPersistentTileSchedulerILi128ELi128ELi256ELi32ELb0ELb0ELb1ELb0ELb1ELb1EEEEEEEEEvNT_6ParamsE --------------------------
	.section	.text._ZN7cutlass13device_kernelIN5flash11enable_sm90INS1_16FlashAttnFwdSm90INS1_25CollectiveMainloopFwdSm90ILi2EN4cute5tupleIJNS5_1CILi1EEES8_S8_EEENS6_IJNS7_ILi128EEESA_NS7_ILi192EEEEEELi128ENS_6half_tEfNS_4arch4Sm90ELb0ELb0ELb1ELb1ELb0ELb1ELb0ELb1ELb1ELb0ELb0ELb0EEENS1_21CollectiveEpilogueFwdINS6_IJSA_SA_SA_EEES9_SD_SF_Li256ELb1ELb0ELb0ELb0EEENS1_36VarlenDynamicPersistentTileSchedulerILi128ELi128ELi256ELi32ELb0ELb0ELb1ELb0ELb1ELb1EEEEEEEEEvNT_6ParamsE,"ax",@progbits
	.align	128
.text._ZN7cutlass13device_kernelIN5flash11enable_sm90INS1_16FlashAttnFwdSm90INS1_25CollectiveMainloopFwdSm90ILi2EN4cute5tupleIJNS5_1CILi1EEES8_S8_EEENS6_IJNS7_ILi128EEESA_NS7_ILi192EEEEEELi128ENS_6half_tEfNS_4arch4Sm90ELb0ELb0ELb1ELb1ELb0ELb1ELb0ELb1ELb1ELb0ELb0ELb0EEENS1_21CollectiveEpilogueFwdINS6_IJSA_SA_SA_EEES9_SD_SF_Li256ELb1ELb0ELb0ELb0EEENS1_36VarlenDynamicPersistentTileSchedulerILi128ELi128ELi256ELi32ELb0ELb0ELb1ELb0ELb1ELb1EEEEEEEEEvNT_6ParamsE:
        .type           _ZN7cutlass13device_kernelIN5flash11enable_sm90INS1_16FlashAttnFwdSm90INS1_25CollectiveMainloopFwdSm90ILi2EN4cute5tupleIJNS5_1CILi1EEES8_S8_EEENS6_IJNS7_ILi128EEESA_NS7_ILi192EEEEEELi128ENS_6half_tEfNS_4arch4Sm90ELb0ELb0ELb1ELb1ELb0ELb1ELb0ELb1ELb1ELb0ELb0ELb0EEENS1_21CollectiveEpilogueFwdINS6_IJSA_SA_SA_EEES9_SD_SF_Li256ELb1ELb0ELb0ELb0EEENS1_36VarlenDynamicPersistentTileSchedulerILi128ELi128ELi256ELi32ELb0ELb0ELb1ELb0ELb1ELb1EEEEEEEEEvNT_6ParamsE,@function
        .size           _ZN7cutlass13device_kernelIN5flash11enable_sm90INS1_16FlashAttnFwdSm90INS1_25CollectiveMainloopFwdSm90ILi2EN4cute5tupleIJNS5_1CILi1EEES8_S8_EEENS6_IJNS7_ILi128EEESA_NS7_ILi192EEEEEELi128ENS_6half_tEfNS_4arch4Sm90ELb0ELb0ELb1ELb1ELb0ELb1ELb0ELb1ELb1ELb0ELb0ELb0EEENS1_21CollectiveEpilogueFwdINS6_IJSA_SA_SA_EEES9_SD_SF_Li256ELb1ELb0ELb0ELb0EEENS1_36VarlenDynamicPersistentTileSchedulerILi128ELi128ELi256ELi32ELb0ELb0ELb1ELb0ELb1ELb1EEEEEEEEEvNT_6ParamsE,(.L_x_13 - _ZN7cutlass13device_kernelIN5flash11enable_sm90INS1_16FlashAttnFwdSm90INS1_25CollectiveMainloopFwdSm90ILi2EN4cute5tupleIJNS5_1CILi1EEES8_S8_EEENS6_IJNS7_ILi128EEESA_NS7_ILi192EEEEEELi128ENS_6half_tEfNS_4arch4Sm90ELb0ELb0ELb1ELb1ELb0ELb1ELb0ELb1ELb1ELb0ELb0ELb0EEENS1_21CollectiveEpilogueFwdINS6_IJSA_SA_SA_EEES9_SD_SF_Li256ELb1ELb0ELb0ELb0EEENS1_36VarlenDynamicPersistentTileSchedulerILi128ELi128ELi256ELi32ELb0ELb0ELb1ELb0ELb1ELb1EEEEEEEEEvNT_6ParamsE)
        .other          _ZN7cutlass13device_kernelIN5flash11enable_sm90INS1_16FlashAttnFwdSm90INS1_25CollectiveMainloopFwdSm90ILi2EN4cute5tupleIJNS5_1CILi1EEES8_S8_EEENS6_IJNS7_ILi128EEESA_NS7_ILi192EEEEEELi128ENS_6half_tEfNS_4arch4Sm90ELb0ELb0ELb1ELb1ELb0ELb1ELb0ELb1ELb1ELb0ELb0ELb0EEENS1_21CollectiveEpilogueFwdINS6_IJSA_SA_SA_EEES9_SD_SF_Li256ELb1ELb0ELb0ELb0EEENS1_36VarlenDynamicPersistentTileSchedulerILi128ELi128ELi256ELi32ELb0ELb0ELb1ELb0ELb1ELb1EEEEEEEEEvNT_6ParamsE,@"STO_CUDA_ENTRY STV_DEFAULT"
_ZN7cutlass13device_kernelIN5flash11enable_sm90INS1_16FlashAttnFwdSm90INS1_25CollectiveMainloopFwdSm90ILi2EN4cute5tupleIJNS5_1CILi1EEES8_S8_EEENS6_IJNS7_ILi128EEESA_NS7_ILi192EEEEEELi128ENS_6half_tEfNS_4arch4Sm90ELb0ELb0ELb1ELb1ELb0ELb1ELb0ELb1ELb1ELb0ELb0ELb0EEENS1_21CollectiveEpilogueFwdINS6_IJSA_SA_SA_EEES9_SD_SF_Li256ELb1ELb0ELb0ELb0EEENS1_36VarlenDynamicPersistentTileSchedulerILi128ELi128ELi256ELi32ELb0ELb0ELb1ELb0ELb1ELb1EEEEEEEEEvNT_6ParamsE:
[----:B------:R-:W-:Y:S01]  /*0000*/  LDC R1, c[0x0][0x37c] ;  /* 0x0000df00ff017b82 */ /* 0x000fe20000000800 */
[----:B------:R-:W-:Y:S05]  /*0010*/  EXIT ;  /* 0x000000000000794d */ /* 0x000fea0003800000 */
.L_x_3:
        /* <DEDUP_REMOVED lines=14> */
.L_x_13:


//--------------------- .text._ZN7cutlass13device_kernelIN5flash11enable_sm90INS1_16FlashAttnFwdSm90INS1_25CollectiveMainloopFwdSm90ILi2EN4cute5tupleIJNS5_1CILi1EEES8_S8_EEENS6_IJNS7_ILi128EEENS7_ILi96EEENS7_ILi192EEEEEELi128ENS_6half_tEfNS_4arch4Sm90ELb0ELb1ELb1ELb0ELb0ELb0ELb0ELb1ELb1ELb0ELb0ELb0EEENS1_21CollectiveEpilogueFwdINS6_IJSA_SA_SB_EEES9_SE_SG_Li256ELb0ELb0ELb0ELb0EEENS1_30DynamicPersistentTileSchedulerILi256ELi32ELb0ELb0ELb1EEEEEEEEEvNT_6ParamsE --------------------------
	.section	.text._ZN7cutlass13device_kernelIN5flash11enable_sm90INS1_16FlashAttnFwdSm90INS1_25CollectiveMainloopFwdSm90ILi2EN4cute5tupleIJNS5_1CILi1EEES8_S8_EEENS6_IJNS7_ILi128EEENS7_ILi96EEENS7_ILi192EEEEEELi128ENS_6half_tEfNS_4arch4Sm90ELb0ELb1ELb1ELb0ELb0ELb0ELb0ELb1ELb1ELb0ELb0ELb0EEENS1_21CollectiveEpilogueFwdINS6_IJSA_SA_SB_EEES9_SE_SG_Li256ELb0ELb0ELb0ELb0EEENS1_30DynamicPersistentTileSchedulerILi256ELi32ELb0ELb0ELb1EEEEEEEEEvNT_6ParamsE,"ax",@progbits
	.align	128
.text._ZN7cutlass13device_kernelIN5flash11enable_sm90INS1_16FlashAttnFwdSm90INS1_25CollectiveMainloopFwdSm90ILi2EN4cute5tupleIJNS5_1CILi1EEES8_S8_EEENS6_IJNS7_ILi128EEENS7_ILi96EEENS7_ILi192EEEEEELi128ENS_6half_tEfNS_4arch4Sm90ELb0ELb1ELb1ELb0ELb0ELb0ELb0ELb1ELb1ELb0ELb0ELb0EEENS1_21CollectiveEpilogueFwdINS6_IJSA_SA_SB_EEES9_SE_SG_Li256ELb0ELb0ELb0ELb0EEENS1_30DynamicPersistentTileSchedulerILi256ELi32ELb0ELb0ELb1EEEEEEEEEvNT_6ParamsE:
        .type           _ZN7cutlass13device_kernelIN5flash11enable_sm90INS1_16FlashAttnFwdSm90INS1_25CollectiveMainloopFwdSm90ILi2EN4cute5tupleIJNS5_1CILi1EEES8_S8_EEENS6_IJNS7_ILi128EEENS7_ILi96EEENS7_ILi192EEEEEELi128ENS_6half_tEfNS_4arch4Sm90ELb0ELb1ELb1ELb0ELb0ELb0ELb0ELb1ELb1ELb0ELb0ELb0EEENS1_21CollectiveEpilogueFwdINS6_IJSA_SA_SB_EEES9_SE_SG_Li256ELb0ELb0ELb0ELb0EEENS1_30DynamicPersistentTileSchedulerILi256ELi32ELb0ELb0ELb1EEEEEEEEEvNT_6ParamsE,@function
        .size           _ZN7cutlass13device_kernelIN5flash11enable_sm90INS1_16FlashAttnFwdSm90INS1_25CollectiveMainloopFwdSm90ILi2EN4cute5tupleIJNS5_1CILi1EEES8_S8_EEENS6_IJNS7_ILi128EEENS7_ILi96EEENS7_ILi192EEEEEELi128ENS_6half_tEfNS_4arch4Sm90ELb0ELb1ELb1ELb0ELb0ELb0ELb0ELb1ELb1ELb0ELb0ELb0EEENS1_21CollectiveEpilogueFwdINS6_IJSA_SA_SB_EEES9_SE_SG_Li256ELb0ELb0ELb0ELb0EEENS1_30DynamicPersistentTileSchedulerILi256ELi32ELb0ELb0ELb1EEEEEEEEEvNT_6ParamsE,(.L_x_14 - _ZN7cutlass13device_kernelIN5flash11enable_sm90INS1_16FlashAttnFwdSm90INS1_25CollectiveMainloopFwdSm90ILi2EN4cute5tupleIJNS5_1CILi1EEES8_S8_EEENS6_IJNS7_ILi128EEENS7_ILi96EEENS7_ILi192EEEEEELi128ENS_6half_tEfNS_4arch4Sm90ELb0ELb1ELb1ELb0ELb0ELb0ELb0ELb1ELb1ELb0ELb0ELb0EEENS1_21CollectiveEpilogueFwdINS6_IJSA_SA_SB_EEES9_SE_SG_Li256ELb0ELb0ELb0ELb0EEENS1_30DynamicPersistentTileSchedulerILi256ELi32ELb0ELb0ELb1EEEEEEEEEvNT_6ParamsE)
        .other          _ZN7cutlass13device_kernelIN5flash11enable_sm90INS1_16FlashAttnFwdSm90INS1_25CollectiveMainloopFwdSm90ILi2EN4cute5tupleIJNS5_1CILi1EEES8_S8_EEENS6_IJNS7_ILi128EEENS7_ILi96EEENS7_ILi192EEEEEELi128ENS_6half_tEfNS_4arch4Sm90ELb0ELb1ELb1ELb0ELb0ELb0ELb0ELb1ELb1ELb0ELb0ELb0EEENS1_21CollectiveEpilogueFwdINS6_IJSA_SA_SB_EEES9_SE_SG_Li256ELb0ELb0ELb0ELb0EEENS1_30DynamicPersistentTileSchedulerILi256ELi32ELb0ELb0ELb1EEEEEEEEEvNT_6ParamsE,@"STO_CUDA_ENTRY STV_DEFAULT"
_ZN7cutlass13device_kernelIN5flash11enable_sm90INS1_16FlashAttnFwdSm90INS1_25CollectiveMainloopFwdSm90ILi2EN4cute5tupleIJNS5_1CILi1EEES8_S8_EEENS6_IJNS7_ILi128EEENS7_ILi96EEENS7_ILi192EEEEEELi128ENS_6half_tEfNS_4arch4Sm90ELb0ELb1ELb1ELb0ELb0ELb0ELb0ELb1ELb1ELb0ELb0ELb0EEENS1_21CollectiveEpilogueFwdINS6_IJSA_SA_SB_EEES9_SE_SG_Li256ELb0ELb0ELb0ELb0EEENS1_30DynamicPersistentTileSchedulerILi256ELi32ELb0ELb0ELb1EEEEEEEEEvNT_6ParamsE:
[----:B------:R-:W-:Y:S01]  /*0000*/  LDC R1, c[0x0][0x37c] ;  /* 0x0000df00ff017b82 */ /* 0x000fe20000000800 */
[----:B------:R-:W-:Y:S05]  /*0010*/  EXIT ;  /* 0x000000000000794d */ /* 0x000fea0003800000 */
.L_x_4:
        /* <DEDUP_REMOVED lines=14> */
.L_x_14:


//--------------------- .text._ZN7cutlass13device_kernelIN5flash11enable_sm90INS1_16FlashAttnFwdSm90INS1_25CollectiveMainloopFwdSm90ILi2EN4cute5tupleIJNS5_1CILi1EEES8_S8_EEENS6_IJNS7_ILi128EEENS7_ILi96EEENS7_ILi192EEEEEELi128ENS_6half_tEfNS_4arch4Sm90ELb0ELb1ELb1ELb1ELb0ELb0ELb0ELb1ELb1ELb0ELb0ELb0EEENS1_21CollectiveEpilogueFwdINS6_IJSA_SA_SB_EEES9_SE_SG_Li256ELb1ELb0ELb0ELb0EEENS1_36VarlenDynamicPersistentTileSchedulerILi128ELi96ELi256ELi32ELb0ELb0ELb1ELb1ELb0ELb1EEEEEEEEEvNT_6ParamsE --------------------------
	.section	.text._ZN7cutlass13device_kernelIN5flash11enable_sm90INS1_16FlashAttnFwdSm90INS1_25CollectiveMainloopFwdSm90ILi2EN4cute5tupleIJNS5_1CILi1EEES8_S8_EEENS6_IJNS7_ILi128EEENS7_ILi96EEENS7_ILi192EEEEEELi128ENS_6half_tEfNS_4arch4Sm90ELb0ELb1ELb1ELb1ELb0ELb0ELb0ELb1ELb1ELb0ELb0ELb0EEENS1_21CollectiveEpilogueFwdINS6_IJSA_SA_SB_EEES9_SE_SG_Li256ELb1ELb0ELb0ELb0EEENS1_36VarlenDynamicPersistentTileSchedulerILi128ELi96ELi256ELi32ELb0ELb0ELb1ELb1ELb0ELb1EEEEEEEEEvNT_6ParamsE,"ax",@progbits
	.align	128
.text._ZN7cutlass13device_kernelIN5flash11enable_sm90INS1_16FlashAttnFwdSm90INS1_25CollectiveMainloopFwdSm90ILi2EN4cute5tupleIJNS5_1CILi1EEES8_S8_EEENS6_IJNS7_ILi128EEENS7_ILi96EEENS7_ILi192EEEEEELi128ENS_6half_tEfNS_4arch4Sm90ELb0ELb1ELb1ELb1ELb0ELb0ELb0ELb1ELb1ELb0ELb0ELb0EEENS1_21CollectiveEpilogueFwdINS6_IJSA_SA_SB_EEES9_SE_SG_Li256ELb1ELb0ELb0ELb0EEENS1_36VarlenDynamicPersistentTileSchedulerILi128ELi96ELi256ELi32ELb0ELb0ELb1ELb1ELb0ELb1EEEEEEEEEvNT_6ParamsE:
        .type           _ZN7cutlass13device_kernelIN5flash11enable_sm90INS1_16FlashAttnFwdSm90INS1_25CollectiveMainloopFwdSm90ILi2EN4cute5tupleIJNS5_1CILi1EEES8_S8_EEENS6_IJNS7_ILi128EEENS7_ILi96EEENS7_ILi192EEEEEELi128ENS_6half_tEfNS_4arch4Sm90ELb0ELb1ELb1ELb1ELb0ELb0ELb0ELb1ELb1ELb0ELb0ELb0EEENS1_21CollectiveEpilogueFwdINS6_IJSA_SA_SB_EEES9_SE_SG_Li256ELb1ELb0ELb0ELb0EEENS1_36VarlenDynamicPersistentTileSchedulerILi128ELi96ELi256ELi32ELb0ELb0ELb1ELb1ELb0ELb1EEEEEEEEEvNT_6ParamsE,@function
        .size           _ZN7cutlass13device_kernelIN5flash11enable_sm90INS1_16FlashAttnFwdSm90INS1_25CollectiveMainloopFwdSm90ILi2EN4cute5tupleIJNS5_1CILi1EEES8_S8_EEENS6_IJNS7_ILi128EEENS7_ILi96EEENS7_ILi192EEEEEELi128ENS_6half_tEfNS_4arch4Sm90ELb0ELb1ELb1ELb1ELb0ELb0ELb0ELb1ELb1ELb0ELb0ELb0EEENS1_21CollectiveEpilogueFwdINS6_IJSA_SA_SB_EEES9_SE_SG_Li256ELb1ELb0ELb0ELb0EEENS1_36VarlenDynamicPersistentTileSchedulerILi128ELi96ELi256ELi32ELb0ELb0ELb1ELb1ELb0ELb1EEEEEEEEEvNT_6ParamsE,(.L_x_15 - _ZN7cutlass13device_kernelIN5flash11enable_sm90INS1_16FlashAttnFwdSm90INS1_25CollectiveMainloopFwdSm90ILi2EN4cute5tupleIJNS5_1CILi1EEES8_S8_EEENS6_IJNS7_ILi128EEENS7_ILi96EEENS7_ILi192EEEEEELi128ENS_6half_tEfNS_4arch4Sm90ELb0ELb1ELb1ELb1ELb0ELb0ELb0ELb1ELb1ELb0ELb0ELb0EEENS1_21CollectiveEpilogueFwdINS6_IJSA_SA_SB_EEES9_SE_SG_Li256ELb1ELb0ELb0ELb0EEENS1_36VarlenDynamicPersistentTileSchedulerILi128ELi96ELi256ELi32ELb0ELb0ELb1ELb1ELb0ELb1EEEEEEEEEvNT_6ParamsE)
        .other          _ZN7cutlass13device_kernelIN5flash11enable_sm90INS1_16FlashAttnFwdSm90INS1_25CollectiveMainloopFwdSm90ILi2EN4cute5tupleIJNS5_1CILi1EEES8_S8_EEENS6_IJNS7_ILi128EEENS7_ILi96EEENS7_ILi192EEEEEELi128ENS_6half_tEfNS_4arch4Sm90ELb0ELb1ELb1ELb1ELb0ELb0ELb0ELb1ELb1ELb0ELb0ELb0EEENS1_21CollectiveEpilogueFwdINS6_IJSA_SA_SB_EEES9_SE_SG_Li256ELb1ELb0ELb0ELb0EEENS1_36VarlenDynamicPersistentTileSchedulerILi128ELi96ELi256ELi32ELb0ELb0ELb1ELb1ELb0ELb1EEEEEEEEEvNT_6ParamsE,@"STO_CUDA_ENTRY STV_DEFAULT"
_ZN7cutlass13device_kernelIN5flash11enable_sm90INS1_16FlashAttnFwdSm90INS1_25CollectiveMainloopFwdSm90ILi2EN4cute5tupleIJNS5_1CILi1EEES8_S8_EEENS6_IJNS7_ILi128EEENS7_ILi96EEENS7_ILi192EEEEEELi128ENS_6half_tEfNS_4arch4Sm90ELb0ELb1ELb1ELb1ELb0ELb0ELb0ELb1ELb1ELb0ELb0ELb0EEENS1_21CollectiveEpilogueFwdINS6_IJSA_SA_SB_EEES9_SE_SG_Li256ELb1ELb0ELb0ELb0EEENS1_36VarlenDynamicPersistentTileSchedulerILi128ELi96ELi256ELi32ELb0ELb0ELb1ELb1ELb0ELb1EEEEEEEEEvNT_6ParamsE:
[----:B------:R-:W-:Y:S01]  /*0000*/  LDC R1, c[0x0][0x37c] ;  /* 0x0000df00ff017b82 */ /* 0x000fe20000000800 */
[----:B------:R-:W-:Y:S05]  /*0010*/  EXIT ;  /* 0x000000000000794d */ /* 0x000fea0003800000 */
.L_x_5:
        /* <DEDUP_REMOVED lines=14> */
.L_x_15:


//--------------------- .text._ZN7cutlass13device_kernelIN5flash11enable_sm90INS1_16FlashAttnFwdSm90INS1_25CollectiveMainloopFwdSm90ILi2EN4cute5tupleIJNS5_1CILi1EEES8_S8_EEENS6_IJNS7_ILi128EEENS7_ILi96EEENS7_ILi192EEEEEELi128ENS_6half_tEfNS_4arch4Sm90ELb0ELb1ELb1ELb1ELb0ELb1ELb0ELb1ELb1ELb0ELb0ELb0EEENS1_21CollectiveEpilogueFwdINS6_IJSA_SA_SB_EEES9_SE_SG_Li256ELb1ELb0ELb0ELb0EEENS1_36VarlenDynamicPersistentTileSchedulerILi128ELi96ELi256ELi32ELb0ELb0ELb1ELb1ELb0ELb1EEEEEEEEEvNT_6ParamsE --------------------------
	.section	.text._ZN7cutlass13device_kernelIN5flash11enable_sm90INS1_16FlashAttnFwdSm90INS1_25CollectiveMainloopFwdSm90ILi2EN4cute5tupleIJNS5_1CILi1EEES8_S8_EEENS6_IJNS7_ILi128EEENS7_ILi96EEENS7_ILi192EEEEEELi128ENS_6half_tEfNS_4arch4Sm90ELb0ELb1ELb1ELb1ELb0ELb1ELb0ELb1ELb1ELb0ELb0ELb0EEENS1_21CollectiveEpilogueFwdINS6_IJSA_SA_SB_EEES9_SE_SG_Li256ELb1ELb0ELb0ELb0EEENS1_36VarlenDynamicPersistentTileSchedulerILi128ELi96ELi256ELi32ELb0ELb0ELb1ELb1ELb0ELb1EEEEEEEEEvNT_6ParamsE,"ax",@progbits
	.align	128
.text._ZN7cutlass13device_kernelIN5flash11enable_sm90INS1_16FlashAttnFwdSm90INS1_25CollectiveMainloopFwdSm90ILi2EN4cute5tupleIJNS5_1CILi1EEES8_S8_EEENS6_IJNS7_ILi128EEENS7_ILi96EEENS7_ILi192EEEEEELi128ENS_6half_tEfNS_4arch4Sm90ELb0ELb1ELb1ELb1ELb0ELb1ELb0ELb1ELb1ELb0ELb0ELb0EEENS1_21CollectiveEpilogueFwdINS6_IJSA_SA_SB_EEES9_SE_SG_Li256ELb1ELb0ELb0ELb0EEENS1_36VarlenDynamicPersistentTileSchedulerILi128ELi96ELi256ELi32ELb0ELb0ELb1ELb1ELb0ELb1EEEEEEEEEvNT_6ParamsE:
        .type           _ZN7cutlass13device_kernelIN5flash11enable_sm90INS1_16FlashAttnFwdSm90INS1_25CollectiveMainloopFwdSm90ILi2EN4cute5tupleIJNS5_1CILi1EEES8_S8_EEENS6_IJNS7_ILi128EEENS7_ILi96EEENS7_ILi192EEEEEELi128ENS_6half_tEfNS_4arch4Sm90ELb0ELb1ELb1ELb1ELb0ELb1ELb0ELb1ELb1ELb0ELb0ELb0EEENS1_21CollectiveEpilogueFwdINS6_IJSA_SA_SB_EEES9_SE_SG_Li256ELb1ELb0ELb0ELb0EEENS1_36VarlenDynamicPersistentTileSchedulerILi128ELi96ELi256ELi32ELb0ELb0ELb1ELb1ELb0ELb1EEEEEEEEEvNT_6ParamsE,@function
        .size           _ZN7cutlass13device_kernelIN5flash11enable_sm90INS1_16FlashAttnFwdSm90INS1_25CollectiveMainloopFwdSm90ILi2EN4cute5tupleIJNS5_1CILi1EEES8_S8_EEENS6_IJNS7_ILi128EEENS7_ILi96EEENS7_ILi192EEEEEELi128ENS_6half_tEfNS_4arch4Sm90ELb0ELb1ELb1ELb1ELb0ELb1ELb0ELb1ELb1ELb0ELb0ELb0EEENS1_21CollectiveEpilogueFwdINS6_IJSA_SA_SB_EEES9_SE_SG_Li256ELb1ELb0ELb0ELb0EEENS1_36VarlenDynamicPersistentTileSchedulerILi128ELi96ELi256ELi32ELb0ELb0ELb1ELb1ELb0ELb1EEEEEEEEEvNT_6ParamsE,(.L_x_16 - _ZN7cutlass13device_kernelIN5flash11enable_sm90INS1_16FlashAttnFwdSm90INS1_25CollectiveMainloopFwdSm90ILi2EN4cute5tupleIJNS5_1CILi1EEES8_S8_EEENS6_IJNS7_ILi128EEENS7_ILi96EEENS7_ILi192EEEEEELi128ENS_6half_tEfNS_4arch4Sm90ELb0ELb1ELb1ELb1ELb0ELb1ELb0ELb1ELb1ELb0ELb0ELb0EEENS1_21CollectiveEpilogueFwdINS6_IJSA_SA_SB_EEES9_SE_SG_Li256ELb1ELb0ELb0ELb0EEENS1_36VarlenDynamicPersistentTileSchedulerILi128ELi96ELi256ELi32ELb0ELb0ELb1ELb1ELb0ELb1EEEEEEEEEvNT_6ParamsE)
        .other          _ZN7cutlass13device_kernelIN5flash11enable_sm90INS1_16FlashAttnFwdSm90INS1_25CollectiveMainloopFwdSm90ILi2EN4cute5tupleIJNS5_1CILi1EEES8_S8_EEENS6_IJNS7_ILi128EEENS7_ILi96EEENS7_ILi192EEEEEELi128ENS_6half_tEfNS_4arch4Sm90ELb0ELb1ELb1ELb1ELb0ELb1ELb0ELb1ELb1ELb0ELb0ELb0EEENS1_21CollectiveEpilogueFwdINS6_IJSA_SA_SB_EEES9_SE_SG_Li256ELb1ELb0ELb0ELb0EEENS1_36VarlenDynamicPersistentTileSchedulerILi128ELi96ELi256ELi32ELb0ELb0ELb1ELb1ELb0ELb1EEEEEEEEEvNT_6ParamsE,@"STO_CUDA_ENTRY STV_DEFAULT"
_ZN7cutlass13device_kernelIN5flash11enable_sm90INS1_16FlashAttnFwdSm90INS1_25CollectiveMainloopFwdSm90ILi2EN4cute5tupleIJNS5_1CILi1EEES8_S8_EEENS6_IJNS7_ILi128EEENS7_ILi96EEENS7_ILi192EEEEEELi128ENS_6half_tEfNS_4arch4Sm90ELb0ELb1ELb1ELb1ELb0ELb1ELb0ELb1ELb1ELb0ELb0ELb0EEENS1_21CollectiveEpilogueFwdINS6_IJSA_SA_SB_EEES9_SE_SG_Li256ELb1ELb0ELb0ELb0EEENS1_36VarlenDynamicPersistentTileSchedulerILi128ELi96ELi256ELi32ELb0ELb0ELb1ELb1ELb0ELb1EEEEEEEEEvNT_6ParamsE:
[----:B------:R-:W-:Y:S01]  /*0000*/  LDC R1, c[0x0][0x37c] ;  /* 0x0000df00ff017b82 */ /* 0x000fe20000000800 */
[----:B------:R-:W-:Y:S05]  /*0010*/  EXIT ;  /* 0x000000000000794d */ /* 0x000fea0003800000 */
.L_x_6:
        /* <DEDUP_REMOVED lines=14> */
.L_x_16:


//--------------------- .text._ZN7cutlass13device_kernelIN5flash11enable_sm90INS1_16FlashAttnFwdSm90INS1_25CollectiveMainloopFwdSm90ILi2EN4cute5tupleIJNS5_1CILi1EEES8_S8_EEENS6_IJNS7_ILi128EEESA_NS7_ILi192EEEEEELi128ENS_6half_tEfNS_4arch4Sm90ELb1ELb0ELb1ELb0ELb0ELb0ELb0ELb1ELb1ELb0ELb0ELb0EEENS1_21CollectiveEpilogueFwdINS6_IJSA_SA_SA_EEES9_SD_SF_Li256ELb0ELb0ELb0ELb0EEENS1_30DynamicPersistentTileSchedulerILi256ELi32ELb0ELb0ELb1EEEEEEEEEvNT_6ParamsE --------------------------
	.section	.text._ZN7cutlass13device_kernelIN5flash11enable_sm90INS1_16FlashAttnFwdSm90INS1_25CollectiveMainloopFwdSm90ILi2EN4cute5tupleIJNS5_1CILi1EEES8_S8_EEENS6_IJNS7_ILi128EEESA_NS7_ILi192EEEEEELi128ENS_6half_tEfNS_4arch4Sm90ELb1ELb0ELb1ELb0ELb0ELb0ELb0ELb1ELb1ELb0ELb0ELb0EEENS1_21CollectiveEpilogueFwdINS6_IJSA_SA_SA_EEES9_SD_SF_Li256ELb0ELb0ELb0ELb0EEENS1_30DynamicPersistentTileSchedulerILi256ELi32ELb0ELb0ELb1EEEEEEEEEvNT_6ParamsE,"ax",@progbits
	.align	128
.text._ZN7cutlass13device_kernelIN5flash11enable_sm90INS1_16FlashAttnFwdSm90INS1_25CollectiveMainloopFwdSm90ILi2EN4cute5tupleIJNS5_1CILi1EEES8_S8_EEENS6_IJNS7_ILi128EEESA_NS7_ILi192EEEEEELi128ENS_6half_tEfNS_4arch4Sm90ELb1ELb0ELb1ELb0ELb0ELb0ELb0ELb1ELb1ELb0ELb0ELb0EEENS1_21CollectiveEpilogueFwdINS6_IJSA_SA_SA_EEES9_SD_SF_Li256ELb0ELb0ELb0ELb0EEENS1_30DynamicPersistentTileSchedulerILi256ELi32ELb0ELb0ELb1EEEEEEEEEvNT_6ParamsE:
        .type           _ZN7cutlass13device_kernelIN5flash11enable_sm90INS1_16FlashAttnFwdSm90INS1_25CollectiveMainloopFwdSm90ILi2EN4cute5tupleIJNS5_1CILi1EEES8_S8_EEENS6_IJNS7_ILi128EEESA_NS7_ILi192EEEEEELi128ENS_6half_tEfNS_4arch4Sm90ELb1ELb0ELb1ELb0ELb0ELb0ELb0ELb1ELb1ELb0ELb0ELb0EEENS1_21CollectiveEpilogueFwdINS6_IJSA_SA_SA_EEES9_SD_SF_Li256ELb0ELb0ELb0ELb0EEENS1_30DynamicPersistentTileSchedulerILi256ELi32ELb0ELb0ELb1EEEEEEEEEvNT_6ParamsE,@function
        .size           _ZN7cutlass13device_kernelIN5flash11enable_sm90INS1_16FlashAttnFwdSm90INS1_25CollectiveMainloopFwdSm90ILi2EN4cute5tupleIJNS5_1CILi1EEES8_S8_EEENS6_IJNS7_ILi128EEESA_NS7_ILi192EEEEEELi128ENS_6half_tEfNS_4arch4Sm90ELb1ELb0ELb1ELb0ELb0ELb0ELb0ELb1ELb1ELb0ELb0ELb0EEENS1_21CollectiveEpilogueFwdINS6_IJSA_SA_SA_EEES9_SD_SF_Li256ELb0ELb0ELb0ELb0EEENS1_30DynamicPersistentTileSchedulerILi256ELi32ELb0ELb0ELb1EEEEEEEEEvNT_6ParamsE,(.L_x_17 - _ZN7cutlass13device_kernelIN5flash11enable_sm90INS1_16FlashAttnFwdSm90INS1_25CollectiveMainloopFwdSm90ILi2EN4cute5tupleIJNS5_1CILi1EEES8_S8_EEENS6_IJNS7_ILi128EEESA_NS7_ILi192EEEEEELi128ENS_6half_tEfNS_4arch4Sm90ELb1ELb0ELb1ELb0ELb0ELb0ELb0ELb1ELb1ELb0ELb0ELb0EEENS1_21CollectiveEpilogueFwdINS6_IJSA_SA_SA_EEES9_SD_SF_Li256ELb0ELb0ELb0ELb0EEENS1_30DynamicPersistentTileSchedulerILi256ELi32ELb0ELb0ELb1EEEEEEEEEvNT_6ParamsE)
        .other          _ZN7cutlass13device_kernelIN5flash11enable_sm90INS1_16FlashAttnFwdSm90INS1_25CollectiveMainloopFwdSm90ILi2EN4cute5tupleIJNS5_1CILi1EEES8_S8_EEENS6_IJNS7_ILi128EEESA_NS7_ILi192EEEEEELi128ENS_6half_tEfNS_4arch4Sm90ELb1ELb0ELb1ELb0ELb0ELb0ELb0ELb1ELb1ELb0ELb0ELb0EEENS1_21CollectiveEpilogueFwdINS6_IJSA_SA_SA_EEES9_SD_SF_Li256ELb0ELb0ELb0ELb0EEENS1_30DynamicPersistentTileSchedulerILi256ELi32ELb0ELb0ELb1EEEEEEEEEvNT_6ParamsE,@"STO_CUDA_ENTRY STV_DEFAULT"
_ZN7cutlass13device_kernelIN5flash11enable_sm90INS1_16FlashAttnFwdSm90INS1_25CollectiveMainloopFwdSm90ILi2EN4cute5tupleIJNS5_1CILi1EEES8_S8_EEENS6_IJNS7_ILi128EEESA_NS7_ILi192EEEEEELi128ENS_6half_tEfNS_4arch4Sm90ELb1ELb0ELb1ELb0ELb0ELb0ELb0ELb1ELb1ELb0ELb0ELb0EEENS1_21CollectiveEpilogueFwdINS6_IJSA_SA_SA_EEES9_SD_SF_Li256ELb0ELb0ELb0ELb0EEENS1_30DynamicPersistentTileSchedulerILi256ELi32ELb0ELb0ELb1EEEEEEEEEvNT_6ParamsE:
[----:B------:R-:W-:Y:S01]  /*0000*/  LDC R1, c[0x0][0x37c] ;  /* 0x0000df00ff017b82 */ /* 0x000fe20000000800 */
[----:B------:R-:W-:Y:S05]  /*0010*/  EXIT ;  /* 0x000000000000794d */ /* 0x000fea0003800000 */
.L_x_7:
        /* <DEDUP_REMOVED lines=14> */
.L_x_17:


//--------------------- .text._ZN7cutlass13device_kernelIN5flash11enable_sm90INS1_16FlashAttnFwdSm90INS1_25CollectiveMainloopFwdSm90ILi2EN4cute5tupleIJNS5_1CILi1EEES8_S8_EEENS6_IJNS7_ILi128EEESA_NS7_ILi192EEEEEELi128ENS_6half_tEfNS_4arch4Sm90ELb1ELb0ELb1ELb1ELb0ELb0ELb0ELb1ELb1ELb0ELb0ELb0EEENS1_21CollectiveEpilogueFwdINS6_IJSA_SA_SA_EEES9_SD_SF_Li256ELb1ELb0ELb0ELb0EEENS1_36VarlenDynamicPersistentTileSchedulerILi128ELi128ELi256ELi32ELb0ELb0ELb1ELb1ELb1ELb1EEEEEEEEEvNT_6ParamsE --------------------------
	.section	.text._ZN7cutlass13device_kernelIN5flash11enable_sm90INS1_16FlashAttnFwdSm90INS1_25CollectiveMainloopFwdSm90ILi2EN4cute5tupleIJNS5_1CILi1EEES8_S8_EEENS6_IJNS7_ILi128EEESA_NS7_ILi192EEEEEELi128ENS_6half_tEfNS_4arch4Sm90ELb1ELb0ELb1ELb1ELb0ELb0ELb0ELb1ELb1ELb0ELb0ELb0EEENS1_21CollectiveEpilogueFwdINS6_IJSA_SA_SA_EEES9_SD_SF_Li256ELb1ELb0ELb0ELb0EEENS1_36VarlenDynamicPersistentTileSchedulerILi128ELi128ELi256ELi32ELb0ELb0ELb1ELb1ELb1ELb1EEEEEEEEEvNT_6ParamsE,"ax",@progbits
	.align	128
.text._ZN7cutlass13device_kernelIN5flash11enable_sm90INS1_16FlashAttnFwdSm90INS1_25CollectiveMainloopFwdSm90ILi2EN4cute5tupleIJNS5_1CILi1EEES8_S8_EEENS6_IJNS7_ILi128EEESA_NS7_ILi192EEEEEELi128ENS_6half_tEfNS_4arch4Sm90ELb1ELb0ELb1ELb1ELb0ELb0ELb0ELb1ELb1ELb0ELb0ELb0EEENS1_21CollectiveEpilogueFwdINS6_IJSA_SA_SA_EEES9_SD_SF_Li256ELb1ELb0ELb0ELb0EEENS1_36VarlenDynamicPersistentTileSchedulerILi128ELi128ELi256ELi32ELb0ELb0ELb1ELb1ELb1ELb1EEEEEEEEEvNT_6ParamsE:
        .type           _ZN7cutlass13device_kernelIN5flash11enable_sm90INS1_16FlashAttnFwdSm90INS1_25CollectiveMainloopFwdSm90ILi2EN4cute5tupleIJNS5_1CILi1EEES8_S8_EEENS6_IJNS7_ILi128EEESA_NS7_ILi192EEEEEELi128ENS_6half_tEfNS_4arch4Sm90ELb1ELb0ELb1ELb1ELb0ELb0ELb0ELb1ELb1ELb0ELb0ELb0EEENS1_21CollectiveEpilogueFwdINS6_IJSA_SA_SA_EEES9_SD_SF_Li256ELb1ELb0ELb0ELb0EEENS1_36VarlenDynamicPersistentTileSchedulerILi128ELi128ELi256ELi32ELb0ELb0ELb1ELb1ELb1ELb1EEEEEEEEEvNT_6ParamsE,@function
        .size           _ZN7cutlass13device_kernelIN5flash11enable_sm90INS1_16FlashAttnFwdSm90INS1_25CollectiveMainloopFwdSm90ILi2EN4cute5tupleIJNS5_1CILi1EEES8_S8_EEENS6_IJNS7_ILi128EEESA_NS7_ILi192EEEEEELi128ENS_6half_tEfNS_4arch4Sm90ELb1ELb0ELb1ELb1ELb0ELb0ELb0ELb1ELb1ELb0ELb0ELb0EEENS1_21CollectiveEpilogueFwdINS6_IJSA_SA_SA_EEES9_SD_SF_Li256ELb1ELb0ELb0ELb0EEENS1_36VarlenDynamicPersistentTileSchedulerILi128ELi128ELi256ELi32ELb0ELb0ELb1ELb1ELb1ELb1EEEEEEEEEvNT_6ParamsE,(.L_x_18 - _ZN7cutlass13device_kernelIN5flash11enable_sm90INS1_16FlashAttnFwdSm90INS1_25CollectiveMainloopFwdSm90ILi2EN4cute5tupleIJNS5_1CILi1EEES8_S8_EEENS6_IJNS7_ILi128EEESA_NS7_ILi192EEEEEELi128ENS_6half_tEfNS_4arch4Sm90ELb1ELb0ELb1ELb1ELb0ELb0ELb0ELb1ELb1ELb0ELb0ELb0EEENS1_21CollectiveEpilogueFwdINS6_IJSA_SA_SA_EEES9_SD_SF_Li256ELb1ELb0ELb0ELb0EEENS1_36VarlenDynamicPersistentTileSchedulerILi128ELi128ELi256ELi32ELb0ELb0ELb1ELb1ELb1ELb1EEEEEEEEEvNT_6ParamsE)
        .other          _ZN7cutlass13device_kernelIN5flash11enable_sm90INS1_16FlashAttnFwdSm90INS1_25CollectiveMainloopFwdSm90ILi2EN4cute5tupleIJNS5_1CILi1EEES8_S8_EEENS6_IJNS7_ILi128EEESA_NS7_ILi192EEEEEELi128ENS_6half_tEfNS_4arch4Sm90ELb1ELb0ELb1ELb1ELb0ELb0ELb0ELb1ELb1ELb0ELb0ELb0EEENS1_21CollectiveEpilogueFwdINS6_IJSA_SA_SA_EEES9_SD_SF_Li256ELb1ELb0ELb0ELb0EEENS1_36VarlenDynamicPersistentTileSchedulerILi128ELi128ELi256ELi32ELb0ELb0ELb1ELb1ELb1ELb1EEEEEEEEEvNT_6ParamsE,@"STO_CUDA_ENTRY STV_DEFAULT"
_ZN7cutlass13device_kernelIN5flash11enable_sm90INS1_16FlashAttnFwdSm90INS1_25CollectiveMainloopFwdSm90ILi2EN4cute5tupleIJNS5_1CILi1EEES8_S8_EEENS6_IJNS7_ILi128EEESA_NS7_ILi192EEEEEELi128ENS_6half_tEfNS_4arch4Sm90ELb1ELb0ELb1ELb1ELb0ELb0ELb0ELb1ELb1ELb0ELb0ELb0EEENS1_21CollectiveEpilogueFwdINS6_IJSA_SA_SA_EEES9_SD_SF_Li256ELb1ELb0ELb0ELb0EEENS1_36VarlenDynamicPersistentTileSchedulerILi128ELi128ELi256ELi32ELb0ELb0ELb1ELb1ELb1ELb1EEEEEEEEEvNT_6ParamsE:
[----:B------:R-:W-:Y:S01]  /*0000*/  LDC R1, c[0x0][0x37c] ;  /* 0x0000df00ff017b82 */ /* 0x000fe20000000800 */
[----:B------:R-:W-:Y:S05]  /*0010*/  EXIT ;  /* 0x000000000000794d */ /* 0x000fea0003800000 */
.L_x_8:
        /* <DEDUP_REMOVED lines=14> */
.L_x_18:


//--------------------- .text._ZN7cutlass13device_kernelIN5flash11enable_sm90INS1_16FlashAttnFwdSm90INS1_25CollectiveMainloopFwdSm90ILi2EN4cute5tupleIJNS5_1CILi1EEES8_S8_EEENS6_IJNS7_ILi128EEESA_NS7_ILi192EEEEEELi128ENS_6half_tEfNS_4arch4Sm90ELb1ELb0ELb1ELb1ELb0ELb1ELb0ELb1ELb1ELb0ELb0ELb0EEENS1_21CollectiveEpilogueFwdINS6_IJSA_SA_SA_EEES9_SD_SF_Li256ELb1ELb0ELb0ELb0EEENS1_36VarlenDynamicPersistentTileSchedulerILi128ELi128ELi256ELi32ELb0ELb0ELb1ELb1ELb1ELb1EEEEEEEEEvNT_6ParamsE --------------------------
	.section	.text._ZN7cutlass13device_kernelIN5flash11enable_sm90INS1_16FlashAttnFwdSm90INS1_25CollectiveMainloopFwdSm90ILi2EN4cute5tupleIJNS5_1CILi1EEES8_S8_EEENS6_IJNS7_ILi128EEESA_NS7_ILi192EEEEEELi128ENS_6half_tEfNS_4arch4Sm90ELb1ELb0ELb1ELb1ELb0ELb1ELb0ELb1ELb1ELb0ELb0ELb0EEENS1_21CollectiveEpilogueFwdINS6_IJSA_SA_SA_EEES9_SD_SF_Li256ELb1ELb0ELb0ELb0EEENS1_36VarlenDynamicPersistentTileSchedulerILi128ELi128ELi256ELi32ELb0ELb0ELb1ELb1ELb1ELb1EEEEEEEEEvNT_6ParamsE,"ax",@progbits
	.align	128
.text._ZN7cutlass13device_kernelIN5flash11enable_sm90INS1_16FlashAttnFwdSm90INS1_25CollectiveMainloopFwdSm90ILi2EN4cute5tupleIJNS5_1CILi1EEES8_S8_EEENS6_IJNS7_ILi128EEESA_NS7_ILi192EEEEEELi128ENS_6half_tEfNS_4arch4Sm90ELb1ELb0ELb1ELb1ELb0ELb1ELb0ELb1ELb1ELb0ELb0ELb0EEENS1_21CollectiveEpilogueFwdINS6_IJSA_SA_SA_EEES9_SD_SF_Li256ELb1ELb0ELb0ELb0EEENS1_36VarlenDynamicPersistentTileSchedulerILi128ELi128ELi256ELi32ELb0ELb0ELb1ELb1ELb1ELb1EEEEEEEEEvNT_6ParamsE:
        .type           _ZN7cutlass13device_kernelIN5flash11enable_sm90INS1_16FlashAttnFwdSm90INS1_25CollectiveMainloopFwdSm90ILi2EN4cute5tupleIJNS5_1CILi1EEES8_S8_EEENS6_IJNS7_ILi128EEESA_NS7_ILi192EEEEEELi128ENS_6half_tEfNS_4arch4Sm90ELb1ELb0ELb1ELb1ELb0ELb1ELb0ELb1ELb1ELb0ELb0ELb0EEENS1_21CollectiveEpilogueFwdINS6_IJSA_SA_SA_EEES9_SD_SF_Li256ELb1ELb0ELb0ELb0EEENS1_36VarlenDynamicPersistentTileSchedulerILi128ELi128ELi256ELi32ELb0ELb0ELb1ELb1ELb1ELb1EEEEEEEEEvNT_6ParamsE,@function
        .size           _ZN7cutlass13device_kernelIN5flash11enable_sm90INS1_16FlashAttnFwdSm90INS1_25CollectiveMainloopFwdSm90ILi2EN4cute5tupleIJNS5_1CILi1EEES8_S8_EEENS6_IJNS7_ILi128EEESA_NS7_ILi192EEEEEELi128ENS_6half_tEfNS_4arch4Sm90ELb1ELb0ELb1ELb1ELb0ELb1ELb0ELb1ELb1ELb0ELb0ELb0EEENS1_21CollectiveEpilogueFwdINS6_IJSA_SA_SA_EEES9_SD_SF_Li256ELb1ELb0ELb0ELb0EEENS1_36VarlenDynamicPersistentTileSchedulerILi128ELi128ELi256ELi32ELb0ELb0ELb1ELb1ELb1ELb1EEEEEEEEEvNT_6ParamsE,(.L_x_19 - _ZN7cutlass13device_kernelIN5flash11enable_sm90INS1_16FlashAttnFwdSm90INS1_25CollectiveMainloopFwdSm90ILi2EN4cute5tupleIJNS5_1CILi1EEES8_S8_EEENS6_IJNS7_ILi128EEESA_NS7_ILi192EEEEEELi128ENS_6half_tEfNS_4arch4Sm90ELb1ELb0ELb1ELb1ELb0ELb1ELb0ELb1ELb1ELb0ELb0ELb0EEENS1_21CollectiveEpilogueFwdINS6_IJSA_SA_SA_EEES9_SD_SF_Li256ELb1ELb0ELb0ELb0EEENS1_36VarlenDynamicPersistentTileSchedulerILi128ELi128ELi256ELi32ELb0ELb0ELb1ELb1ELb1ELb1EEEEEEEEEvNT_6ParamsE)
        .other          _ZN7cutlass13device_kernelIN5flash11enable_sm90INS1_16FlashAttnFwdSm90INS1_25CollectiveMainloopFwdSm90ILi2EN4cute5tupleIJNS5_1CILi1EEES8_S8_EEENS6_IJNS7_ILi128EEESA_NS7_ILi192EEEEEELi128ENS_6half_tEfNS_4arch4Sm90ELb1ELb0ELb1ELb1ELb0ELb1ELb0ELb1ELb1ELb0ELb0ELb0EEENS1_21CollectiveEpilogueFwdINS6_IJSA_SA_SA_EEES9_SD_SF_Li256ELb1ELb0ELb0ELb0EEENS1_36VarlenDynamicPersistentTileSchedulerILi128ELi128ELi256ELi32ELb0ELb0ELb1ELb1ELb1ELb1EEEEEEEEEvNT_6ParamsE,@"STO_CUDA_ENTRY STV_DEFAULT"
_ZN7cutlass13device_kernelIN5flash11enable_sm90INS1_16FlashAttnFwdSm90INS1_25CollectiveMainloopFwdSm90ILi2EN4cute5tupleIJNS5_1CILi1EEES8_S8_EEENS6_IJNS7_ILi128EEESA_NS7_ILi192EEEEEELi128ENS_6half_tEfNS_4arch4Sm90ELb1ELb0ELb1ELb1ELb0ELb1ELb0ELb1ELb1ELb0ELb0ELb0EEENS1_21CollectiveEpilogueFwdINS6_IJSA_SA_SA_EEES9_SD_SF_Li256ELb1ELb0ELb0ELb0EEENS1_36VarlenDynamicPersistentTileSchedulerILi128ELi128ELi256ELi32ELb0ELb0ELb1ELb1ELb1ELb1EEEEEEEEEvNT_6ParamsE:
[----:B------:R-:W-:Y:S01]  /*0000*/  LDC R1, c[0x0][0x37c] ;  /* 0x0000df00ff017b82 */ /* 0x000fe20000000800 */
[----:B------:R-:W-:Y:S05]  /*0010*/  EXIT ;  /* 0x000000000000794d */ /* 0x000fea0003800000 */
.L_x_9:
        /* <DEDUP_REMOVED lines=14> */
.L_x_19:


//--------------------- .nv.shared.reserved.0     --------------------------
	.section	.nv.shared.reserved.0,"aw",@nobits
	.weak		__nv_reservedSMEM_offset_0_alias
	.size		__nv_reservedSMEM_offset_0_alias, 0, 64
	.other		__nv_reservedSMEM_offset_0_alias,@"STO_CUDA_RESERVED_SHARED STV_DEFAULT"
__nv_reservedSMEM_offset_0_alias:
	.zero		0
	.zero		64


//--------------------- .nv.global                --------------------------
	.section	.nv.global,"aw",@nobits
.nv.global:
	.type		_ZN78_INTERNAL_62a4a2dc_42_flash_fwd_hdim192_128_fp16_softcap_sm90_cu_ceb34e2a_30854cute1_E,@object
	.size		_ZN78_INTERNAL_62a4a2dc_42_flash_fwd_hdim192_128_fp16_softcap_sm90_cu_ceb34e2a_30854cute1_E,(_ZN78_INTERNAL_62a4a2dc_42_flash_fwd_hdim192_128_fp16_softcap_sm90_cu_ceb34e2a_30854cuda3std3__45__cpo6cbeginE - _ZN78_INTERNAL_62a4a2dc_42_flash_fwd_hdim192_128_fp16_softcap_sm90_cu_ceb34e2a_30854cute1_E)
_ZN78_INTERNAL_62a4a2dc_42_flash_fwd_hdim192_128_fp16_softcap_sm90_cu_ceb34e2a_30854cute1_E:
	.zero		1
	.type		_ZN78_INTERNAL_62a4a2dc_42_flash_fwd_hdim192_128_fp16_softcap_sm90_cu_ceb34e2a_30854cuda3std3__45__cpo6cbeginE,@object
	.size		_ZN78_INTERNAL_62a4a2dc_42_flash_fwd_hdim192_128_fp16_softcap_sm90_cu_ceb34e2a_30854cuda3std3__45__cpo6cbeginE,(_ZN78_INTERNAL_62a4a2dc_42_flash_fwd_hdim192_128_fp16_softcap_sm90_cu_ceb34e2a_30854cuda3std3__48in_placeE - _ZN78_INTERNAL_62a4a2dc_42_flash_fwd_hdim192_128_fp16_softcap_sm90_cu_ceb34e2a_30854cuda3std3__45__cpo6cbeginE)
_ZN78_INTERNAL_62a4a2dc_42_flash_fwd_hdim192_128_fp16_softcap_sm90_cu_ceb34e2a_30854cuda3std3__45__cpo6cbeginE:
	.zero		1
	.type		_ZN78_INTERNAL_62a4a2dc_42_flash_fwd_hdim192_128_fp16_softcap_sm90_cu_ceb34e2a_30854cuda3std3__48in_placeE,@object
	.size		_ZN78_INTERNAL_62a4a2dc_42_flash_fwd_hdim192_128_fp16_softcap_sm90_cu_ceb34e2a_30854cuda3std3__48in_placeE,(_ZN78_INTERNAL_62a4a2dc_42_flash_fwd_hdim192_128_fp16_softcap_sm90_cu_ceb34e2a_30854cuda3std6ranges3__45__cpo9iter_moveE - _ZN78_INTERNAL_62a4a2dc_42_flash_fwd_hdim192_128_fp16_softcap_sm90_cu_ceb34e2a_30854cuda3std3__48in_placeE)
_ZN78_INTERNAL_62a4a2dc_42_flash_fwd_hdim192_128_fp16_softcap_sm90_cu_ceb34e2a_30854cuda3std3__48in_placeE:
	.zero		1
	.type		_ZN78_INTERNAL_62a4a2dc_42_flash_fwd_hdim192_128_fp16_softcap_sm90_cu_ceb34e2a_30854cuda3std6ranges3__45__cpo9iter_moveE,@object
	.size		_ZN78_INTERNAL_62a4a2dc_42_flash_fwd_hdim192_128_fp16_softcap_sm90_cu_ceb34e2a_30854cuda3std6ranges3__45__cpo9iter_moveE,(_ZN78_INTERNAL_62a4a2dc_42_flash_fwd_hdim192_128_fp16_softcap_sm90_cu_ceb34e2a_30854cuda3std3__45__cpo5beginE - _ZN78_INTERNAL_62a4a2dc_42_flash_fwd_hdim192_128_fp16_softcap_sm90_cu_ceb34e2a_30854cuda3std6ranges3__45__cpo9iter_moveE)
_ZN78_INTERNAL_62a4a2dc_42_flash_fwd_hdim192_128_fp16_softcap_sm90_cu_ceb34e2a_30854cuda3std6ranges3__45__cpo9iter_moveE:
	.zero		1
	.type		_ZN78_INTERNAL_62a4a2dc_42_flash_fwd_hdim192_128_fp16_softcap_sm90_cu_ceb34e2a_30854cuda3std3__45__cpo5beginE,@object
	.size		_ZN78_INTERNAL_62a4a2dc_42_flash_fwd_hdim192_128_fp16_softcap_sm90_cu_ceb34e2a_30854cuda3std3__45__cpo5beginE,(_ZN78_INTERNAL_62a4a2dc_42_flash_fwd_hdim192_128_fp16_softcap_sm90_cu_ceb34e2a_30854cuda3std3__480_GLOBAL__N__62a4a2dc_42_flash_fwd_hdim192_128_fp16_softcap_sm90_cu_ceb34e2a_30856ignoreE - _ZN78_INTERNAL_62a4a2dc_42_flash_fwd_hdim192_128_fp16_softcap_sm90_cu_ceb34e2a_30854cuda3std3__45__cpo5beginE)
_ZN78_INTERNAL_62a4a2dc_42_flash_fwd_hdim192_128_fp16_softcap_sm90_cu_ceb34e2a_30854cuda3std3__45__cpo5beginE:
	.zero		1
	.type		_ZN78_INTERNAL_62a4a2dc_42_flash_fwd_hdim192_128_fp16_softcap_sm90_cu_ceb34e2a_30854cuda3std3__480_GLOBAL__N__62a4a2dc_42_flash_fwd_hdim192_128_fp16_softcap_sm90_cu_ceb34e2a_30856ignoreE,@object
	.size		_ZN78_INTERNAL_62a4a2dc_42_flash_fwd_hdim192_128_fp16_softcap_sm90_cu_ceb34e2a_30854cuda3std3__480_GLOBAL__N__62a4a2dc_42_flash_fwd_hdim192_128_fp16_softcap_sm90_cu_ceb34e2a_30856ignoreE,(_ZN78_INTERNAL_62a4a2dc_42_flash_fwd_hdim192_128_fp16_softcap_sm90_cu_ceb34e2a_30854cute7productE - _ZN78_INTERNAL_62a4a2dc_42_flash_fwd_hdim192_128_fp16_softcap_sm90_cu_ceb34e2a_30854cuda3std3__480_GLOBAL__N__62a4a2dc_42_flash_fwd_hdim192_128_fp16_softcap_sm90_cu_ceb34e2a_30856ignoreE)
_ZN78_INTERNAL_62a4a2dc_42_flash_fwd_hdim192_128_fp16_softcap_sm90_cu_ceb34e2a_30854cuda3std3__480_GLOBAL__N__62a4a2dc_42_flash_fwd_hdim192_128_fp16_softcap_sm90_cu_ceb34e2a_30856ignoreE:
	.zero		1
	.type		_ZN78_INTERNAL_62a4a2dc_42_flash_fwd_hdim192_128_fp16_softcap_sm90_cu_ceb34e2a_30854cute7productE,@object
	.size		_ZN78_INTERNAL_62a4a2dc_42_flash_fwd_hdim192_128_fp16_softcap_sm90_cu_ceb34e2a_30854cute7productE,(_ZN78_INTERNAL_62a4a2dc_42_flash_fwd_hdim192_128_fp16_softcap_sm90_cu_ceb34e2a_30854cuda3std3__45__cpo3endE - _ZN78_INTERNAL_62a4a2dc_42_flash_fwd_hdim192_128_fp16_softcap_sm90_cu_ceb34e2a_30854cute7productE)
_ZN78_INTERNAL_62a4a2dc_42_flash_fwd_hdim192_128_fp16_softcap_sm90_cu_ceb34e2a_30854cute7productE:
	.zero		1
	.type		_ZN78_INTERNAL_62a4a2dc_42_flash_fwd_hdim192_128_fp16_softcap_sm90_cu_ceb34e2a_30854cuda3std3__45__cpo3endE,@object
	.size		_ZN78_INTERNAL_62a4a2dc_42_flash_fwd_hdim192_128_fp16_softcap_sm90_cu_ceb34e2a_30854cuda3std3__45__cpo3endE,(_ZN78_INTERNAL_62a4a2dc_42_flash_fwd_hdim192_128_fp16_softcap_sm90_cu_ceb34e2a_30854cuda3std3__419piecewise_constructE - _ZN78_INTERNAL_62a4a2dc_42_flash_fwd_hdim192_128_fp16_softcap_sm90_cu_ceb34e2a_30854cuda3std3__45__cpo3endE)
_ZN78_INTERNAL_62a4a2dc_42_flash_fwd_hdim192_128_fp16_softcap_sm90_cu_ceb34e2a_30854cuda3std3__45__cpo3endE:
	.zero		1
	.type		_ZN78_INTERNAL_62a4a2dc_42_flash_fwd_hdim192_128_fp16_softcap_sm90_cu_ceb34e2a_30854cuda3std3__419piecewise_constructE,@object
	.size		_ZN78_INTERNAL_62a4a2dc_42_flash_fwd_hdim192_128_fp16_softcap_sm90_cu_ceb34e2a_30854cuda3std3__419piecewise_constructE,(_ZN78_INTERNAL_62a4a2dc_42_flash_fwd_hdim192_128_fp16_softcap_sm90_cu_ceb34e2a_30854cuda3std3__45__cpo4cendE - _ZN78_INTERNAL_62a4a2dc_42_flash_fwd_hdim192_128_fp16_softcap_sm90_cu_ceb34e2a_30854cuda3std3__419piecewise_constructE)
_ZN78_INTERNAL_62a4a2dc_42_flash_fwd_hdim192_128_fp16_softcap_sm90_cu_ceb34e2a_30854cuda3std3__419piecewise_constructE:
	.zero		1
	.type		_ZN78_INTERNAL_62a4a2dc_42_flash_fwd_hdim192_128_fp16_softcap_sm90_cu_ceb34e2a_30854cuda3std3__45__cpo4cendE,@object
	.size		_ZN78_INTERNAL_62a4a2dc_42_flash_fwd_hdim192_128_fp16_softcap_sm90_cu_ceb34e2a_30854cuda3std3__45__cpo4cendE,(_ZN78_INTERNAL_62a4a2dc_42_flash_fwd_hdim192_128_fp16_softcap_sm90_cu_ceb34e2a_30854cuda3std6ranges3__45__cpo4swapE - _ZN78_INTERNAL_62a4a2dc_42_flash_fwd_hdim192_128_fp16_softcap_sm90_cu_ceb34e2a_30854cuda3std3__45__cpo4cendE)
_ZN78_INTERNAL_62a4a2dc_42_flash_fwd_hdim192_128_fp16_softcap_sm90_cu_ceb34e2a_30854cuda3std3__45__cpo4cendE:
	.zero		1
	.type		_ZN78_INTERNAL_62a4a2dc_42_flash_fwd_hdim192_128_fp16_softcap_sm90_cu_ceb34e2a_30854cuda3std6ranges3__45__cpo4swapE,@object
	.size		_ZN78_INTERNAL_62a4a2dc_42_flash_fwd_hdim192_128_fp16_softcap_sm90_cu_ceb34e2a_30854cuda3std6ranges3__45__cpo4swapE,(.L_7 - _ZN78_INTERNAL_62a4a2dc_42_flash_fwd_hdim192_128_fp16_softcap_sm90_cu_ceb34e2a_30854cuda3std6ranges3__45__cpo4swapE)
_ZN78_INTERNAL_62a4a2dc_42_flash_fwd_hdim192_128_fp16_softcap_sm90_cu_ceb34e2a_30854cuda3std6ranges3__45__cpo4swapE:
	.zero		1
.L_7:


//--------------------- .nv.constant0._ZN7cutlass13device_kernelIN5flash11enable_sm90INS1_16FlashAttnFwdSm90INS1_25CollectiveMainloopFwdSm90ILi2EN4cute5tupleIJNS5_1CILi1EEES8_S8_EEENS6_IJNS7_ILi128EEESA_NS7_ILi192EEEEEELi128ENS_6half_tEfNS_4arch4Sm90ELb0ELb0ELb1ELb0ELb0ELb0ELb0ELb1ELb1ELb0ELb0ELb0EEENS1_21CollectiveEpilogueFwdINS6_IJSA_SA_SA_EEES9_SD_SF_Li256ELb0ELb0ELb0ELb0EEENS1_29StaticPersistentTileSchedulerILb0EEEEEEEEEvNT_6ParamsE --------------------------
	.section	.nv.constant0._ZN7cutlass13device_kernelIN5flash11enable_sm90INS1_16FlashAttnFwdSm90INS1_25CollectiveMainloopFwdSm90ILi2EN4cute5tupleIJNS5_1CILi1EEES8_S8_EEENS6_IJNS7_ILi128EEESA_NS7_ILi192EEEEEELi128ENS_6half_tEfNS_4arch4Sm90ELb0ELb0ELb1ELb0ELb0ELb0ELb0ELb1ELb1ELb0ELb0ELb0EEENS1_21CollectiveEpilogueFwdINS6_IJSA_SA_SA_EEES9_SD_SF_Li256ELb0ELb0ELb0ELb0EEENS1_29StaticPersistentTileSchedulerILb0EEEEEEEEEvNT_6ParamsE,"a",@progbits
	.sectionflags	@""
	.align	4
.nv.constant0._ZN7cutlass13device_kernelIN5flash11enable_sm90INS1_16FlashAttnFwdSm90INS1_25CollectiveMainloopFwdSm90ILi2EN4cute5tupleIJNS5_1CILi1EEES8_S8_EEENS6_IJNS7_ILi128EEESA_NS7_ILi192EEEEEELi128ENS_6half_tEfNS_4arch4Sm90ELb0ELb0ELb1ELb0ELb0ELb0ELb0ELb1ELb1ELb0ELb0ELb0EEENS1_21CollectiveEpilogueFwdINS6_IJSA_SA_SA_EEES9_SD_SF_Li256ELb0ELb0ELb0ELb0EEENS1_29StaticPersistentTileSchedulerILb0EEEEEEEEEvNT_6ParamsE:
	.zero		3840


//--------------------- .nv.constant0._ZN7cutlass13device_kernelIN5flash11enable_sm90INS1_16FlashAttnFwdSm90INS1_25CollectiveMainloopFwdSm90ILi2EN4cute5tupleIJNS5_1CILi2EEENS7_ILi1EEES9_EEENS6_IJNS7_ILi128EEESB_NS7_ILi192EEEEEELi128ENS_6half_tEfNS_4arch4Sm90ELb0ELb0ELb1ELb0ELb0ELb0ELb0ELb1ELb1ELb0ELb0ELb0EEENS1_21CollectiveEpilogueFwdINS6_IJSB_SB_SB_EEESA_SE_SG_Li256ELb0ELb0ELb0ELb0EEENS1_29StaticPersistentTileSchedulerILb0EEEEEEEEEvNT_6ParamsE --------------------------
	.section	.nv.constant0._ZN7cutlass13device_kernelIN5flash11enable_sm90INS1_16FlashAttnFwdSm90INS1_25CollectiveMainloopFwdSm90ILi2EN4cute5tupleIJNS5_1CILi2EEENS7_ILi1EEES9_EEENS6_IJNS7_ILi128EEESB_NS7_ILi192EEEEEELi128ENS_6half_tEfNS_4arch4Sm90ELb0ELb0ELb1ELb0ELb0ELb0ELb0ELb1ELb1ELb0ELb0ELb0EEENS1_21CollectiveEpilogueFwdINS6_IJSB_SB_SB_EEESA_SE_SG_Li256ELb0ELb0ELb0ELb0EEENS1_29StaticPersistentTileSchedulerILb0EEEEEEEEEvNT_6ParamsE,"a",@progbits
	.sectionflags	@""
	.align	4
.nv.constant0._ZN7cutlass13device_kernelIN5flash11enable_sm90INS1_16FlashAttnFwdSm90INS1_25CollectiveMainloopFwdSm90ILi2EN4cute5tupleIJNS5_1CILi2EEENS7_ILi1EEES9_EEENS6_IJNS7_ILi128EEESB_NS7_ILi192EEEEEELi128ENS_6half_tEfNS_4arch4Sm90ELb0ELb0ELb1ELb0ELb0ELb0ELb0ELb1ELb1ELb0ELb0ELb0EEENS1_21CollectiveEpilogueFwdINS6_IJSB_SB_SB_EEESA_SE_SG_Li256ELb0ELb0ELb0ELb0EEENS1_29StaticPersistentTileSchedulerILb0EEEEEEEEEvNT_6ParamsE:
	.zero		3840


//--------------------- .nv.constant0._ZN7cutlass13device_kernelIN5flash11enable_sm90INS1_16FlashAttnFwdSm90INS1_25CollectiveMainloopFwdSm90ILi2EN4cute5tupleIJNS5_1CILi1EEES8_S8_EEENS6_IJNS7_ILi128EEESA_NS7_ILi192EEEEEELi128ENS_6half_tEfNS_4arch4Sm90ELb0ELb0ELb1ELb1ELb0ELb0ELb0ELb1ELb1ELb0ELb0ELb0EEENS1_21CollectiveEpilogueFwdINS6_IJSA_SA_SA_EEES9_SD_SF_Li256ELb1ELb0ELb0ELb0EEENS1_36VarlenDynamicPersistentTileSchedulerILi128ELi128ELi256ELi32ELb0ELb0ELb1ELb0ELb1ELb1EEEEEEEEEvNT_6ParamsE --------------------------
	.section	.nv.constant0._ZN7cutlass13device_kernelIN5flash11enable_sm90INS1_16FlashAttnFwdSm90INS1_25CollectiveMainloopFwdSm90ILi2EN4cute5tupleIJNS5_1CILi1EEES8_S8_EEENS6_IJNS7_ILi128EEESA_NS7_ILi192EEEEEELi128ENS_6half_tEfNS_4arch4Sm90ELb0ELb0ELb1ELb1ELb0ELb0ELb0ELb1ELb1ELb0ELb0ELb0EEENS1_21CollectiveEpilogueFwdINS6_IJSA_SA_SA_EEES9_SD_SF_Li256ELb1ELb0ELb0ELb0EEENS1_36VarlenDynamicPersistentTileSchedulerILi128ELi128ELi256ELi32ELb0ELb0ELb1ELb0ELb1ELb1EEEEEEEEEvNT_6ParamsE,"a",@progbits
	.sectionflags	@""
	.align	4
.nv.constant0._ZN7cutlass13device_kernelIN5flash11enable_sm90INS1_16FlashAttnFwdSm90INS1_25CollectiveMainloopFwdSm90ILi2EN4cute5tupleIJNS5_1CILi1EEES8_S8_EEENS6_IJNS7_ILi128EEESA_NS7_ILi192EEEEEELi128ENS_6half_tEfNS_4arch4Sm90ELb0ELb0ELb1ELb1ELb0ELb0ELb0ELb1ELb1ELb0ELb0ELb0EEENS1_21CollectiveEpilogueFwdINS6_IJSA_SA_SA_EEES9_SD_SF_Li256ELb1ELb0ELb0ELb0EEENS1_36VarlenDynamicPersistentTileSchedulerILi128ELi128ELi256ELi32ELb0ELb0ELb1ELb0ELb1ELb1EEEEEEEEEvNT_6ParamsE:
	.zero		3456


//--------------------- .nv.constant0._ZN7cutlass13device_kernelIN5flash11enable_sm90INS1_16FlashAttnFwdSm90INS1_25CollectiveMainloopFwdSm90ILi2EN4cute5tupleIJNS5_1CILi1EEES8_S8_EEENS6_IJNS7_ILi128EEESA_NS7_ILi192EEEEEELi128ENS_6half_tEfNS_4arch4Sm90ELb0ELb0ELb1ELb1ELb0ELb1ELb0ELb1ELb1ELb0ELb0ELb0EEENS1_21CollectiveEpilogueFwdINS6_IJSA_SA_SA_EEES9_SD_SF_Li256ELb1ELb0ELb0ELb0EEENS1_36VarlenDynamicPersistentTileSchedulerILi128ELi128ELi256ELi32ELb0ELb0ELb1ELb0ELb1ELb1EEEEEEEEEvNT_6ParamsE --------------------------
	.section	.nv.constant0._ZN7cutlass13device_kernelIN5flash11enable_sm90INS1_16FlashAttnFwdSm90INS1_25CollectiveMainloopFwdSm90ILi2EN4cute5tupleIJNS5_1CILi1EEES8_S8_EEENS6_IJNS7_ILi128EEESA_NS7_ILi192EEEEEELi128ENS_6half_tEfNS_4arch4Sm90ELb0ELb0ELb1ELb1ELb0ELb1ELb0ELb1ELb1ELb0ELb0ELb0EEENS1_21CollectiveEpilogueFwdINS6_IJSA_SA_SA_EEES9_SD_SF_Li256ELb1ELb0ELb0ELb0EEENS1_36VarlenDynamicPersistentTileSchedulerILi128ELi128ELi256ELi32ELb0ELb0ELb1ELb0ELb1ELb1EEEEEEEEEvNT_6ParamsE,"a",@progbits
	.sectionflags	@""
	.align	4
.nv.constant0._ZN7cutlass13device_kernelIN5flash11enable_sm90INS1_16FlashAttnFwdSm90INS1_25CollectiveMainloopFwdSm90ILi2EN4cute5tupleIJNS5_1CILi1EEES8_S8_EEENS6_IJNS7_ILi128EEESA_NS7_ILi192EEEEEELi128ENS_6half_tEfNS_4arch4Sm90ELb0ELb0ELb1ELb1ELb0ELb1ELb0ELb1ELb1ELb0ELb0ELb0EEENS1_21CollectiveEpilogueFwdINS6_IJSA_SA_SA_EEES9_SD_SF_Li256ELb1ELb0ELb0ELb0EEENS1_36VarlenDynamicPersistentTileSchedulerILi128ELi128ELi256ELi32ELb0ELb0ELb1ELb0ELb1ELb1EEEEEEEEEvNT_6ParamsE:
	.zero		3456


//--------------------- .nv.constant0._ZN7cutlass13device_kernelIN5flash11enable_sm90INS1_16FlashAttnFwdSm90INS1_25CollectiveMainloopFwdSm90ILi2EN4cute5tupleIJNS5_1CILi1EEES8_S8_EEENS6_IJNS7_ILi128EEENS7_ILi96EEENS7_ILi192EEEEEELi128ENS_6half_tEfNS_4arch4Sm90ELb0ELb1ELb1ELb0ELb0ELb0ELb0ELb1ELb1ELb0ELb0ELb0EEENS1_21CollectiveEpilogueFwdINS6_IJSA_SA_SB_EEES9_SE_SG_Li256ELb0ELb0ELb0ELb0EEENS1_30DynamicPersistentTileSchedulerILi256ELi32ELb0ELb0ELb1EEEEEEEEEvNT_6ParamsE --------------------------
	.section	.nv.constant0._ZN7cutlass13device_kernelIN5flash11enable_sm90INS1_16FlashAttnFwdSm90INS1_25CollectiveMainloopFwdSm90ILi2EN4cute5tupleIJNS5_1CILi1EEES8_S8_EEENS6_IJNS7_ILi128EEENS7_ILi96EEENS7_ILi192EEEEEELi128ENS_6half_tEfNS_4arch4Sm90ELb0ELb1ELb1ELb0ELb0ELb0ELb0ELb1ELb1ELb0ELb0ELb0EEENS1_21CollectiveEpilogueFwdINS6_IJSA_SA_SB_EEES9_SE_SG_Li256ELb0ELb0ELb0ELb0EEENS1_30DynamicPersistentTileSchedulerILi256ELi32ELb0ELb0ELb1EEEEEEEEEvNT_6ParamsE,"a",@progbits
	.sectionflags	@""
	.align	4
.nv.constant0._ZN7cutlass13device_kernelIN5flash11enable_sm90INS1_16FlashAttnFwdSm90INS1_25CollectiveMainloopFwdSm90ILi2EN4cute5tupleIJNS5_1CILi1EEES8_S8_EEENS6_IJNS7_ILi128EEENS7_ILi96EEENS7_ILi192EEEEEELi128ENS_6half_tEfNS_4arch4Sm90ELb0ELb1ELb1ELb0ELb0ELb0ELb0ELb1ELb1ELb0ELb0ELb0EEENS1_21CollectiveEpilogueFwdINS6_IJSA_SA_SB_EEES9_SE_SG_Li256ELb0ELb0ELb0ELb0EEENS1_30DynamicPersistentTileSchedulerILi256ELi32ELb0ELb0ELb1EEEEEEEEEvNT_6ParamsE:
	.zero		3840


//--------------------- .nv.constant0._ZN7cutlass13device_kernelIN5flash11enable_sm90INS1_16FlashAttnFwdSm90INS1_25CollectiveMainloopFwdSm90ILi2EN4cute5tupleIJNS5_1CILi1EEES8_S8_EEENS6_IJNS7_ILi128EEENS7_ILi96EEENS7_ILi192EEEEEELi128ENS_6half_tEfNS_4arch4Sm90ELb0ELb1ELb1ELb1ELb0ELb0ELb0ELb1ELb1ELb0ELb0ELb0EEENS1_21CollectiveEpilogueFwdINS6_IJSA_SA_SB_EEES9_SE_SG_Li256ELb1ELb0ELb0ELb0EEENS1_36VarlenDynamicPersistentTileSchedulerILi128ELi96ELi256ELi32ELb0ELb0ELb1ELb1ELb0ELb1EEEEEEEEEvNT_6ParamsE --------------------------
	.section	.nv.constant0._ZN7cutlass13device_kernelIN5flash11enable_sm90INS1_16FlashAttnFwdSm90INS1_25CollectiveMainloopFwdSm90ILi2EN4cute5tupleIJNS5_1CILi1EEES8_S8_EEENS6_IJNS7_ILi128EEENS7_ILi96EEENS7_ILi192EEEEEELi128ENS_6half_tEfNS_4arch4Sm90ELb0ELb1ELb1ELb1ELb0ELb0ELb0ELb1ELb1ELb0ELb0ELb0EEENS1_21CollectiveEpilogueFwdINS6_IJSA_SA_SB_EEES9_SE_SG_Li256ELb1ELb0ELb0ELb0EEENS1_36VarlenDynamicPersistentTileSchedulerILi128ELi96ELi256ELi32ELb0ELb0ELb1ELb1ELb0ELb1EEEEEEEEEvNT_6ParamsE,"a",@progbits
	.sectionflags	@""
	.align	4
.nv.constant0._ZN7cutlass13device_kernelIN5flash11enable_sm90INS1_16FlashAttnFwdSm90INS1_25CollectiveMainloopFwdSm90ILi2EN4cute5tupleIJNS5_1CILi1EEES8_S8_EEENS6_IJNS7_ILi128EEENS7_ILi96EEENS7_ILi192EEEEEELi128ENS_6half_tEfNS_4arch4Sm90ELb0ELb1ELb1ELb1ELb0ELb0ELb0ELb1ELb1ELb0ELb0ELb0EEENS1_21CollectiveEpilogueFwdINS6_IJSA_SA_SB_EEES9_SE_SG_Li256ELb1ELb0ELb0ELb0EEENS1_36VarlenDynamicPersistentTileSchedulerILi128ELi96ELi256ELi32ELb0ELb0ELb1ELb1ELb0ELb1EEEEEEEEEvNT_6ParamsE:
	.zero		3456


//--------------------- .nv.constant0._ZN7cutlass13device_kernelIN5flash11enable_sm90INS1_16FlashAttnFwdSm90INS1_25CollectiveMainloopFwdSm90ILi2EN4cute5tupleIJNS5_1CILi1EEES8_S8_EEENS6_IJNS7_ILi128EEENS7_ILi96EEENS7_ILi192EEEEEELi128ENS_6half_tEfNS_4arch4Sm90ELb0ELb1ELb1ELb1ELb0ELb1ELb0ELb1ELb1ELb0ELb0ELb0EEENS1_21CollectiveEpilogueFwdINS6_IJSA_SA_SB_EEES9_SE_SG_Li256ELb1ELb0ELb0ELb0EEENS1_36VarlenDynamicPersistentTileSchedulerILi128ELi96ELi256ELi32ELb0ELb0ELb1ELb1ELb0ELb1EEEEEEEEEvNT_6ParamsE --------------------------
	.section	.nv.constant0._ZN7cutlass13device_kernelIN5flash11enable_sm90INS1_16FlashAttnFwdSm90INS1_25CollectiveMainloopFwdSm90ILi2EN4cute5tupleIJNS5_1CILi1EEES8_S8_EEENS6_IJNS7_ILi128EEENS7_ILi96EEENS7_ILi192EEEEEELi128ENS_6half_tEfNS_4arch4Sm90ELb0ELb1ELb1ELb1ELb0ELb1ELb0ELb1ELb1ELb0ELb0ELb0EEENS1_21CollectiveEpilogueFwdINS6_IJSA_SA_SB_EEES9_SE_SG_Li256ELb1ELb0ELb0ELb0EEENS1_36VarlenDynamicPersistentTileSchedulerILi128ELi96ELi256ELi32ELb0ELb0ELb1ELb1ELb0ELb1EEEEEEEEEvNT_6ParamsE,"a",@progbits
	.sectionflags	@""
	.align	4
.nv.constant0._ZN7cutlass13device_kernelIN5flash11enable_sm90INS1_16FlashAttnFwdSm90INS1_25CollectiveMainloopFwdSm90ILi2EN4cute5tupleIJNS5_1CILi1EEES8_S8_EEENS6_IJNS7_ILi128EEENS7_ILi96EEENS7_ILi192EEEEEELi128ENS_6half_tEfNS_4arch4Sm90ELb0ELb1ELb1ELb1ELb0ELb1ELb0ELb1ELb1ELb0ELb0ELb0EEENS1_21CollectiveEpilogueFwdINS6_IJSA_SA_SB_EEES9_SE_SG_Li256ELb1ELb0ELb0ELb0EEENS1_36VarlenDynamicPersistentTileSchedulerILi128ELi96ELi256ELi32ELb0ELb0ELb1ELb1ELb0ELb1EEEEEEEEEvNT_6ParamsE:
	.zero		3456


//--------------------- .nv.constant0._ZN7cutlass13device_kernelIN5flash11enable_sm90INS1_16FlashAttnFwdSm90INS1_25CollectiveMainloopFwdSm90ILi2EN4cute5tupleIJNS5_1CILi1EEES8_S8_EEENS6_IJNS7_ILi128EEESA_NS7_ILi192EEEEEELi128ENS_6half_tEfNS_4arch4Sm90ELb1ELb0ELb1ELb0ELb0ELb0ELb0ELb1ELb1ELb0ELb0ELb0EEENS1_21CollectiveEpilogueFwdINS6_IJSA_SA_SA_EEES9_SD_SF_Li256ELb0ELb0ELb0ELb0EEENS1_30DynamicPersistentTileSchedulerILi256ELi32ELb0ELb0ELb1EEEEEEEEEvNT_6ParamsE --------------------------
	.section	.nv.constant0._ZN7cutlass13device_kernelIN5flash11enable_sm90INS1_16FlashAttnFwdSm90INS1_25CollectiveMainloopFwdSm90ILi2EN4cute5tupleIJNS5_1CILi1EEES8_S8_EEENS6_IJNS7_ILi128EEESA_NS7_ILi192EEEEEELi128ENS_6half_tEfNS_4arch4Sm90ELb1ELb0ELb1ELb0ELb0ELb0ELb0ELb1ELb1ELb0ELb0ELb0EEENS1_21CollectiveEpilogueFwdINS6_IJSA_SA_SA_EEES9_SD_SF_Li256ELb0ELb0ELb0ELb0EEENS1_30DynamicPersistentTileSchedulerILi256ELi32ELb0ELb0ELb1EEEEEEEEEvNT_6ParamsE,"a",@progbits
	.sectionflags	@""
	.align	4
.nv.constant0._ZN7cutlass13device_kernelIN5flash11enable_sm90INS1_16FlashAttnFwdSm90INS1_25CollectiveMainloopFwdSm90ILi2EN4cute5tupleIJNS5_1CILi1EEES8_S8_EEENS6_IJNS7_ILi128EEESA_NS7_ILi192EEEEEELi128ENS_6half_tEfNS_4arch4Sm90ELb1ELb0ELb1ELb0ELb0ELb0ELb0ELb1ELb1ELb0ELb0ELb0EEENS1_21CollectiveEpilogueFwdINS6_IJSA_SA_SA_EEES9_SD_SF_Li256ELb0ELb0ELb0ELb0EEENS1_30DynamicPersistentTileSchedulerILi256ELi32ELb0ELb0ELb1EEEEEEEEEvNT_6ParamsE:
	.zero		3840


//--------------------- .nv.constant0._ZN7cutlass13device_kernelIN5flash11enable_sm90INS1_16FlashAttnFwdSm90INS1_25CollectiveMainloopFwdSm90ILi2EN4cute5tupleIJNS5_1CILi1EEES8_S8_EEENS6_IJNS7_ILi128EEESA_NS7_ILi192EEEEEELi128ENS_6half_tEfNS_4arch4Sm90ELb1ELb0ELb1ELb1ELb0ELb0ELb0ELb1ELb1ELb0ELb0ELb0EEENS1_21CollectiveEpilogueFwdINS6_IJSA_SA_SA_EEES9_SD_SF_Li256ELb1ELb0ELb0ELb0EEENS1_36VarlenDynamicPersistentTileSchedulerILi128ELi128ELi256ELi32ELb0ELb0ELb1ELb1ELb1ELb1EEEEEEEEEvNT_6ParamsE --------------------------
	.section	.nv.constant0._ZN7cutlass13device_kernelIN5flash11enable_sm90INS1_16FlashAttnFwdSm90INS1_25CollectiveMainloopFwdSm90ILi2EN4cute5tupleIJNS5_1CILi1EEES8_S8_EEENS6_IJNS7_ILi128EEESA_NS7_ILi192EEEEEELi128ENS_6half_tEfNS_4arch4Sm90ELb1ELb0ELb1ELb1ELb0ELb0ELb0ELb1ELb1ELb0ELb0ELb0EEENS1_21CollectiveEpilogueFwdINS6_IJSA_SA_SA_EEES9_SD_SF_Li256ELb1ELb0ELb0ELb0EEENS1_36VarlenDynamicPersistentTileSchedulerILi128ELi128ELi256ELi32ELb0ELb0ELb1ELb1ELb1ELb1EEEEEEEEEvNT_6ParamsE,"a",@progbits
	.sectionflags	@""
	.align	4
.nv.constant0._ZN7cutlass13device_kernelIN5flash11enable_sm90INS1_16FlashAttnFwdSm90INS1_25CollectiveMainloopFwdSm90ILi2EN4cute5tupleIJNS5_1CILi1EEES8_S8_EEENS6_IJNS7_ILi128EEESA_NS7_ILi192EEEEEELi128ENS_6half_tEfNS_4arch4Sm90ELb1ELb0ELb1ELb1ELb0ELb0ELb0ELb1ELb1ELb0ELb0ELb0EEENS1_21CollectiveEpilogueFwdINS6_IJSA_SA_SA_EEES9_SD_SF_Li256ELb1ELb0ELb0ELb0EEENS1_36VarlenDynamicPersistentTileSchedulerILi128ELi128ELi256ELi32ELb0ELb0ELb1ELb1ELb1ELb1EEEEEEEEEvNT_6ParamsE:
	.zero		3456


//--------------------- .nv.constant0._ZN7cutlass13device_kernelIN5flash11enable_sm90INS1_16FlashAttnFwdSm90INS1_25CollectiveMainloopFwdSm90ILi2EN4cute5tupleIJNS5_1CILi1EEES8_S8_EEENS6_IJNS7_ILi128EEESA_NS7_ILi192EEEEEELi128ENS_6half_tEfNS_4arch4Sm90ELb1ELb0ELb1ELb1ELb0ELb1ELb0ELb1ELb1ELb0ELb0ELb0EEENS1_21CollectiveEpilogueFwdINS6_IJSA_SA_SA_EEES9_SD_SF_Li256ELb1ELb0ELb0ELb0EEENS1_36VarlenDynamicPersistentTileSchedulerILi128ELi128ELi256ELi32ELb0ELb0ELb1ELb1ELb1ELb1EEEEEEEEEvNT_6ParamsE --------------------------
	.section	.nv.constant0._ZN7cutlass13device_kernelIN5flash11enable_sm90INS1_16FlashAttnFwdSm90INS1_25CollectiveMainloopFwdSm90ILi2EN4cute5tupleIJNS5_1CILi1EEES8_S8_EEENS6_IJNS7_ILi128EEESA_NS7_ILi192EEEEEELi128ENS_6half_tEfNS_4arch4Sm90ELb1ELb0ELb1ELb1ELb0ELb1ELb0ELb1ELb1ELb0ELb0ELb0EEENS1_21CollectiveEpilogueFwdINS6_IJSA_SA_SA_EEES9_SD_SF_Li256ELb1ELb0ELb0ELb0EEENS1_36VarlenDynamicPersistentTileSchedulerILi128ELi128ELi256ELi32ELb0ELb0ELb1ELb1ELb1ELb1EEEEEEEEEvNT_6ParamsE,"a",@progbits
	.sectionflags	@""
	.align	4
.nv.constant0._ZN7cutlass13device_kernelIN5flash11enable_sm90INS1_16FlashAttnFwdSm90INS1_25CollectiveMainloopFwdSm90ILi2EN4cute5tupleIJNS5_1CILi1EEES8_S8_EEENS6_IJNS7_ILi128EEESA_NS7_ILi192EEEEEELi128ENS_6half_tEfNS_4arch4Sm90ELb1ELb0ELb1ELb1ELb0ELb1ELb0ELb1ELb1ELb0ELb0ELb0EEENS1_21CollectiveEpilogueFwdINS6_IJSA_SA_SA_EEES9_SD_SF_Li256ELb1ELb0ELb0ELb0EEENS1_36VarlenDynamicPersistentTileSchedulerILi128ELi128ELi256ELi32ELb0ELb0ELb1ELb1ELb1ELb1EEEEEEEEEvNT_6ParamsE:
	.zero		3456


//--------------------- SYMBOLS --------------------------

	.type		.nv.reservedSmem.offset0,@object
	.size		.nv.reservedSmem.offset0,0x4
